//
// Generated by NVIDIA NVVM Compiler
//
// Compiler Build ID: CL-36424714
// Cuda compilation tools, release 13.0, V13.0.88
// Based on NVVM 20.0.0
//

.version 9.0
.target sm_100
.address_size 64

	// .globl	vwma_prefix_pv_vol_f64_f32

.visible .entry vwma_prefix_pv_vol_f64_f32(
	.param .u64 .ptr .align 1 vwma_prefix_pv_vol_f64_f32_param_0,
	.param .u64 .ptr .align 1 vwma_prefix_pv_vol_f64_f32_param_1,
	.param .u32 vwma_prefix_pv_vol_f64_f32_param_2,
	.param .u32 vwma_prefix_pv_vol_f64_f32_param_3,
	.param .u64 .ptr .align 1 vwma_prefix_pv_vol_f64_f32_param_4,
	.param .u64 .ptr .align 1 vwma_prefix_pv_vol_f64_f32_param_5
)
{
	.reg .pred 	%p<53>;
	.reg .b32 	%r<42>;
	.reg .b32 	%f<26>;
	.reg .b64 	%rd<71>;
	.reg .b64 	%fd<60>;

	ld.param.u64 	%rd35, [vwma_prefix_pv_vol_f64_f32_param_0];
	ld.param.u64 	%rd36, [vwma_prefix_pv_vol_f64_f32_param_1];
	ld.param.u32 	%r24, [vwma_prefix_pv_vol_f64_f32_param_2];
	ld.param.u32 	%r25, [vwma_prefix_pv_vol_f64_f32_param_3];
	ld.param.u64 	%rd37, [vwma_prefix_pv_vol_f64_f32_param_4];
	ld.param.u64 	%rd38, [vwma_prefix_pv_vol_f64_f32_param_5];
	cvta.to.global.u64 	%rd1, %rd38;
	cvta.to.global.u64 	%rd2, %rd37;
	cvta.to.global.u64 	%rd3, %rd36;
	cvta.to.global.u64 	%rd4, %rd35;
	mov.u32 	%r26, %ctaid.x;
	mov.u32 	%r27, %tid.x;
	or.b32  	%r28, %r26, %r27;
	setp.ne.s32 	%p1, %r28, 0;
	setp.lt.s32 	%p2, %r24, 1;
	or.pred  	%p3, %p1, %p2;
	@%p3 bra 	$L__BB0_30;
	max.s32 	%r1, %r25, 0;
	min.u32 	%r2, %r1, %r24;
	setp.lt.s32 	%p4, %r25, 1;
	@%p4 bra 	$L__BB0_13;
	add.s32 	%r30, %r2, -1;
	and.b32  	%r3, %r2, 7;
	setp.lt.u32 	%p5, %r30, 7;
	mov.b32 	%r34, 0;
	@%p5 bra 	$L__BB0_5;
	and.b32  	%r34, %r2, 2147483640;
	neg.s32 	%r40, %r34;
	add.s64 	%rd66, %rd2, 32;
	add.s64 	%rd65, %rd1, 32;
$L__BB0_4:
	.pragma "nounroll";
	mov.b64 	%rd39, 0;
	st.global.u64 	[%rd66+-32], %rd39;
	st.global.u64 	[%rd65+-32], %rd39;
	st.global.u64 	[%rd66+-24], %rd39;
	st.global.u64 	[%rd65+-24], %rd39;
	st.global.u64 	[%rd66+-16], %rd39;
	st.global.u64 	[%rd65+-16], %rd39;
	st.global.u64 	[%rd66+-8], %rd39;
	st.global.u64 	[%rd65+-8], %rd39;
	st.global.u64 	[%rd66], %rd39;
	st.global.u64 	[%rd65], %rd39;
	st.global.u64 	[%rd66+8], %rd39;
	st.global.u64 	[%rd65+8], %rd39;
	st.global.u64 	[%rd66+16], %rd39;
	st.global.u64 	[%rd65+16], %rd39;
	st.global.u64 	[%rd66+24], %rd39;
	st.global.u64 	[%rd65+24], %rd39;
	add.s32 	%r40, %r40, 8;
	add.s64 	%rd66, %rd66, 64;
	add.s64 	%rd65, %rd65, 64;
	setp.eq.s32 	%p6, %r40, 0;
	@%p6 bra 	$L__BB0_5;
	bra.uni 	$L__BB0_4;
$L__BB0_5:
	setp.eq.s32 	%p7, %r3, 0;
	@%p7 bra 	$L__BB0_13;
	and.b32  	%r7, %r2, 3;
	setp.lt.u32 	%p8, %r3, 4;
	@%p8 bra 	$L__BB0_8;
	mul.wide.u32 	%rd40, %r34, 8;
	add.s64 	%rd41, %rd2, %rd40;
	mov.b64 	%rd42, 0;
	st.global.u64 	[%rd41], %rd42;
	add.s64 	%rd43, %rd1, %rd40;
	st.global.u64 	[%rd43], %rd42;
	st.global.u64 	[%rd41+8], %rd42;
	st.global.u64 	[%rd43+8], %rd42;
	st.global.u64 	[%rd41+16], %rd42;
	st.global.u64 	[%rd43+16], %rd42;
	st.global.u64 	[%rd41+24], %rd42;
	st.global.u64 	[%rd43+24], %rd42;
	add.s32 	%r34, %r34, 4;
$L__BB0_8:
	setp.eq.s32 	%p9, %r7, 0;
	@%p9 bra 	$L__BB0_13;
	setp.eq.s32 	%p10, %r7, 1;
	@%p10 bra 	$L__BB0_11;
	mul.wide.u32 	%rd44, %r34, 8;
	add.s64 	%rd45, %rd2, %rd44;
	mov.b64 	%rd46, 0;
	st.global.u64 	[%rd45], %rd46;
	add.s64 	%rd47, %rd1, %rd44;
	st.global.u64 	[%rd47], %rd46;
	st.global.u64 	[%rd45+8], %rd46;
	st.global.u64 	[%rd47+8], %rd46;
	add.s32 	%r34, %r34, 2;
$L__BB0_11:
	and.b32  	%r31, %r2, 1;
	setp.eq.b32 	%p11, %r31, 1;
	not.pred 	%p12, %p11;
	@%p12 bra 	$L__BB0_13;
	mul.wide.u32 	%rd48, %r34, 8;
	add.s64 	%rd49, %rd2, %rd48;
	mov.b64 	%rd50, 0;
	st.global.u64 	[%rd49], %rd50;
	add.s64 	%rd51, %rd1, %rd48;
	st.global.u64 	[%rd51], %rd50;
$L__BB0_13:
	setp.ge.u32 	%p13, %r1, %r24;
	@%p13 bra 	$L__BB0_30;
	sub.s32 	%r32, %r24, %r2;
	and.b32  	%r12, %r32, 3;
	setp.eq.s32 	%p14, %r12, 0;
	mov.f64 	%fd50, 0d0000000000000000;
	mov.u32 	%r39, %r2;
	mov.f64 	%fd51, %fd50;
	@%p14 bra 	$L__BB0_19;
	cvt.u64.u32 	%rd52, %r24;
	cvt.u64.u32 	%rd53, %r1;
	min.u64 	%rd54, %rd52, %rd53;
	shl.b64 	%rd55, %rd54, 3;
	add.s64 	%rd64, %rd1, %rd55;
	add.s64 	%rd63, %rd2, %rd55;
	shl.b64 	%rd56, %rd54, 2;
	add.s64 	%rd62, %rd3, %rd56;
	add.s64 	%rd61, %rd4, %rd56;
	neg.s32 	%r37, %r12;
	mov.f64 	%fd44, 0d0000000000000000;
	mov.u32 	%r39, %r2;
	mov.f64 	%fd45, %fd44;
$L__BB0_16:
	.pragma "nounroll";
	ld.global.nc.f32 	%f1, [%rd61];
	ld.global.nc.f32 	%f2, [%rd62];
	abs.f32 	%f11, %f1;
	setp.nan.f32 	%p15, %f11, %f11;
	abs.f32 	%f12, %f2;
	setp.nan.f32 	%p16, %f12, %f12;
	or.pred  	%p17, %p15, %p16;
	setp.nan.f64 	%p18, %fd45, %fd45;
	or.pred  	%p19, %p17, %p18;
	setp.nan.f64 	%p20, %fd44, %fd44;
	mov.f64 	%fd51, 0d7FF8000000000000;
	or.pred  	%p21, %p19, %p20;
	mov.f64 	%fd50, %fd51;
	@%p21 bra 	$L__BB0_18;
	cvt.f64.f32 	%fd30, %f1;
	cvt.f64.f32 	%fd31, %f2;
	fma.rn.f64 	%fd51, %fd30, %fd31, %fd45;
	add.f64 	%fd50, %fd44, %fd31;
$L__BB0_18:
	st.global.f64 	[%rd63], %fd51;
	st.global.f64 	[%rd64], %fd50;
	add.s32 	%r39, %r39, 1;
	add.s64 	%rd64, %rd64, 8;
	add.s64 	%rd63, %rd63, 8;
	add.s64 	%rd62, %rd62, 4;
	add.s64 	%rd61, %rd61, 4;
	add.s32 	%r37, %r37, 1;
	setp.ne.s32 	%p22, %r37, 0;
	mov.f64 	%fd44, %fd50;
	mov.f64 	%fd45, %fd51;
	@%p22 bra 	$L__BB0_16;
$L__BB0_19:
	sub.s32 	%r33, %r2, %r24;
	setp.gt.u32 	%p23, %r33, -4;
	@%p23 bra 	$L__BB0_30;
	sub.s32 	%r41, %r39, %r24;
	mul.wide.u32 	%rd57, %r39, 4;
	add.s64 	%rd58, %rd57, 8;
	add.s64 	%rd70, %rd4, %rd58;
	add.s64 	%rd69, %rd3, %rd58;
	mul.wide.u32 	%rd59, %r39, 8;
	add.s64 	%rd60, %rd59, 16;
	add.s64 	%rd68, %rd2, %rd60;
	add.s64 	%rd67, %rd1, %rd60;
$L__BB0_21:
	ld.global.nc.f32 	%f3, [%rd70+-8];
	ld.global.nc.f32 	%f4, [%rd69+-8];
	abs.f32 	%f14, %f3;
	setp.nan.f32 	%p24, %f14, %f14;
	abs.f32 	%f15, %f4;
	setp.nan.f32 	%p25, %f15, %f15;
	or.pred  	%p26, %p24, %p25;
	setp.nan.f64 	%p27, %fd51, %fd51;
	or.pred  	%p28, %p26, %p27;
	setp.nan.f64 	%p29, %fd50, %fd50;
	mov.f64 	%fd52, 0d7FF8000000000000;
	or.pred  	%p30, %p28, %p29;
	mov.f64 	%fd53, %fd52;
	@%p30 bra 	$L__BB0_23;
	cvt.f64.f32 	%fd33, %f3;
	cvt.f64.f32 	%fd34, %f4;
	fma.rn.f64 	%fd52, %fd33, %fd34, %fd51;
	add.f64 	%fd53, %fd50, %fd34;
$L__BB0_23:
	st.global.f64 	[%rd68+-16], %fd52;
	st.global.f64 	[%rd67+-16], %fd53;
	ld.global.nc.f32 	%f5, [%rd70+-4];
	ld.global.nc.f32 	%f6, [%rd69+-4];
	abs.f32 	%f17, %f5;
	setp.nan.f32 	%p31, %f17, %f17;
	abs.f32 	%f18, %f6;
	setp.nan.f32 	%p32, %f18, %f18;
	or.pred  	%p33, %p31, %p32;
	setp.nan.f64 	%p34, %fd52, %fd52;
	or.pred  	%p35, %p33, %p34;
	setp.nan.f64 	%p36, %fd53, %fd53;
	mov.f64 	%fd54, 0d7FF8000000000000;
	or.pred  	%p37, %p35, %p36;
	mov.f64 	%fd55, %fd54;
	@%p37 bra 	$L__BB0_25;
	cvt.f64.f32 	%fd36, %f5;
	cvt.f64.f32 	%fd37, %f6;
	fma.rn.f64 	%fd54, %fd36, %fd37, %fd52;
	add.f64 	%fd55, %fd53, %fd37;
$L__BB0_25:
	st.global.f64 	[%rd68+-8], %fd54;
	st.global.f64 	[%rd67+-8], %fd55;
	ld.global.nc.f32 	%f7, [%rd70];
	ld.global.nc.f32 	%f8, [%rd69];
	abs.f32 	%f20, %f7;
	setp.nan.f32 	%p38, %f20, %f20;
	abs.f32 	%f21, %f8;
	setp.nan.f32 	%p39, %f21, %f21;
	or.pred  	%p40, %p38, %p39;
	setp.nan.f64 	%p41, %fd54, %fd54;
	or.pred  	%p42, %p40, %p41;
	setp.nan.f64 	%p43, %fd55, %fd55;
	mov.f64 	%fd56, 0d7FF8000000000000;
	or.pred  	%p44, %p42, %p43;
	mov.f64 	%fd57, %fd56;
	@%p44 bra 	$L__BB0_27;
	cvt.f64.f32 	%fd39, %f7;
	cvt.f64.f32 	%fd40, %f8;
	fma.rn.f64 	%fd56, %fd39, %fd40, %fd54;
	add.f64 	%fd57, %fd55, %fd40;
$L__BB0_27:
	st.global.f64 	[%rd68], %fd56;
	st.global.f64 	[%rd67], %fd57;
	ld.global.nc.f32 	%f9, [%rd70+4];
	ld.global.nc.f32 	%f10, [%rd69+4];
	abs.f32 	%f23, %f9;
	setp.nan.f32 	%p45, %f23, %f23;
	abs.f32 	%f24, %f10;
	setp.nan.f32 	%p46, %f24, %f24;
	or.pred  	%p47, %p45, %p46;
	setp.nan.f64 	%p48, %fd56, %fd56;
	or.pred  	%p49, %p47, %p48;
	setp.nan.f64 	%p50, %fd57, %fd57;
	mov.f64 	%fd51, 0d7FF8000000000000;
	or.pred  	%p51, %p49, %p50;
	mov.f64 	%fd50, %fd51;
	@%p51 bra 	$L__BB0_29;
	cvt.f64.f32 	%fd42, %f9;
	cvt.f64.f32 	%fd43, %f10;
	fma.rn.f64 	%fd51, %fd42, %fd43, %fd56;
	add.f64 	%fd50, %fd57, %fd43;
$L__BB0_29:
	st.global.f64 	[%rd68+8], %fd51;
	st.global.f64 	[%rd67+8], %fd50;
	add.s32 	%r41, %r41, 4;
	add.s64 	%rd70, %rd70, 16;
	add.s64 	%rd69, %rd69, 16;
	add.s64 	%rd68, %rd68, 32;
	add.s64 	%rd67, %rd67, 32;
	setp.ne.s32 	%p52, %r41, 0;
	@%p52 bra 	$L__BB0_21;
$L__BB0_30:
	ret;

}
	// .globl	vwma_batch_f32
.visible .entry vwma_batch_f32(
	.param .u64 .ptr .align 1 vwma_batch_f32_param_0,
	.param .u64 .ptr .align 1 vwma_batch_f32_param_1,
	.param .u64 .ptr .align 1 vwma_batch_f32_param_2,
	.param .u32 vwma_batch_f32_param_3,
	.param .u32 vwma_batch_f32_param_4,
	.param .u32 vwma_batch_f32_param_5,
	.param .u64 .ptr .align 1 vwma_batch_f32_param_6
)
{
	.reg .pred 	%p<7>;
	.reg .b32 	%r<20>;
	.reg .b32 	%f<6>;
	.reg .b64 	%rd<17>;
	.reg .b64 	%fd<14>;

	ld.param.u64 	%rd2, [vwma_batch_f32_param_0];
	ld.param.u64 	%rd3, [vwma_batch_f32_param_1];
	ld.param.u64 	%rd4, [vwma_batch_f32_param_2];
	ld.param.u32 	%r12, [vwma_batch_f32_param_3];
	ld.param.u32 	%r14, [vwma_batch_f32_param_4];
	ld.param.u32 	%r13, [vwma_batch_f32_param_5];
	ld.param.u64 	%rd5, [vwma_batch_f32_param_6];
	mov.u32 	%r1, %ctaid.y;
	setp.ge.s32 	%p1, %r1, %r14;
	@%p1 bra 	$L__BB1_9;
	cvta.to.global.u64 	%rd6, %rd4;
	mul.wide.u32 	%rd7, %r1, 4;
	add.s64 	%rd8, %rd6, %rd7;
	ld.global.nc.u32 	%r2, [%rd8];
	add.s32 	%r3, %r13, -1;
	mov.u32 	%r15, %ctaid.x;
	mov.u32 	%r4, %ntid.x;
	mov.u32 	%r16, %tid.x;
	mad.lo.s32 	%r19, %r15, %r4, %r16;
	setp.ge.s32 	%p2, %r19, %r12;
	@%p2 bra 	$L__BB1_9;
	cvta.to.global.u64 	%rd1, %rd5;
	mov.u32 	%r17, %nctaid.x;
	mul.lo.s32 	%r6, %r17, %r4;
	mul.lo.s32 	%r7, %r12, %r1;
	add.s32 	%r8, %r3, %r2;
$L__BB1_3:
	setp.lt.s32 	%p3, %r19, %r8;
	mov.f32 	%f5, 0f7FFFFFFF;
	@%p3 bra 	$L__BB1_8;
	sub.s32 	%r10, %r19, %r2;
	mul.wide.s32 	%rd11, %r19, 8;
	add.s64 	%rd9, %rd2, %rd11;
	// begin inline asm
	ld.global.nc.f64 %fd12, [%rd9];
	// end inline asm
	add.s64 	%rd10, %rd3, %rd11;
	// begin inline asm
	ld.global.nc.f64 %fd13, [%rd10];
	// end inline asm
	setp.lt.s32 	%p4, %r10, 0;
	@%p4 bra 	$L__BB1_6;
	mul.wide.u32 	%rd14, %r10, 8;
	add.s64 	%rd12, %rd2, %rd14;
	// begin inline asm
	ld.global.nc.f64 %fd9, [%rd12];
	// end inline asm
	sub.f64 	%fd12, %fd12, %fd9;
	add.s64 	%rd13, %rd3, %rd14;
	// begin inline asm
	ld.global.nc.f64 %fd10, [%rd13];
	// end inline asm
	sub.f64 	%fd13, %fd13, %fd10;
$L__BB1_6:
	setp.eq.f64 	%p5, %fd13, 0d0000000000000000;
	@%p5 bra 	$L__BB1_8;
	div.rn.f64 	%fd11, %fd12, %fd13;
	cvt.rn.f32.f64 	%f5, %fd11;
$L__BB1_8:
	add.s32 	%r18, %r19, %r7;
	mul.wide.s32 	%rd15, %r18, 4;
	add.s64 	%rd16, %rd1, %rd15;
	st.global.f32 	[%rd16], %f5;
	add.s32 	%r19, %r19, %r6;
	setp.lt.s32 	%p6, %r19, %r12;
	@%p6 bra 	$L__BB1_3;
$L__BB1_9:
	ret;

}
	// .globl	vwma_multi_series_one_param_f32
.visible .entry vwma_multi_series_one_param_f32(
	.param .u64 .ptr .align 1 vwma_multi_series_one_param_f32_param_0,
	.param .u64 .ptr .align 1 vwma_multi_series_one_param_f32_param_1,
	.param .u32 vwma_multi_series_one_param_f32_param_2,
	.param .u32 vwma_multi_series_one_param_f32_param_3,
	.param .u32 vwma_multi_series_one_param_f32_param_4,
	.param .u64 .ptr .align 1 vwma_multi_series_one_param_f32_param_5,
	.param .u64 .ptr .align 1 vwma_multi_series_one_param_f32_param_6
)
{
	.reg .pred 	%p<7>;
	.reg .b32 	%r<21>;
	.reg .b32 	%f<5>;
	.reg .b64 	%rd<19>;
	.reg .b64 	%fd<14>;

	ld.param.u64 	%rd2, [vwma_multi_series_one_param_f32_param_0];
	ld.param.u64 	%rd3, [vwma_multi_series_one_param_f32_param_1];
	ld.param.u32 	%r11, [vwma_multi_series_one_param_f32_param_2];
	ld.param.u32 	%r12, [vwma_multi_series_one_param_f32_param_3];
	ld.param.u32 	%r13, [vwma_multi_series_one_param_f32_param_4];
	ld.param.u64 	%rd4, [vwma_multi_series_one_param_f32_param_5];
	ld.param.u64 	%rd5, [vwma_multi_series_one_param_f32_param_6];
	cvta.to.global.u64 	%rd1, %rd5;
	mov.u32 	%r1, %ctaid.y;
	setp.ge.s32 	%p1, %r1, %r12;
	@%p1 bra 	$L__BB2_11;
	cvta.to.global.u64 	%rd6, %rd4;
	mul.wide.u32 	%rd7, %r1, 4;
	add.s64 	%rd8, %rd6, %rd7;
	ld.global.nc.u32 	%r2, [%rd8];
	mov.u32 	%r14, %ctaid.x;
	mov.u32 	%r3, %ntid.x;
	mov.u32 	%r15, %tid.x;
	mad.lo.s32 	%r20, %r14, %r3, %r15;
	setp.ge.s32 	%p2, %r20, %r13;
	@%p2 bra 	$L__BB2_11;
	mov.u32 	%r16, %nctaid.x;
	mul.lo.s32 	%r5, %r16, %r3;
	add.s32 	%r17, %r11, %r2;
	add.s32 	%r6, %r17, -1;
$L__BB2_3:
	mad.lo.s32 	%r8, %r20, %r12, %r1;
	setp.ge.s32 	%p3, %r20, %r6;
	@%p3 bra 	$L__BB2_5;
	mul.wide.s32 	%rd17, %r8, 4;
	add.s64 	%rd18, %rd1, %rd17;
	mov.b32 	%r19, 2147483647;
	st.global.u32 	[%rd18], %r19;
	bra.uni 	$L__BB2_10;
$L__BB2_5:
	sub.s32 	%r9, %r20, %r11;
	mul.wide.s32 	%rd11, %r8, 8;
	add.s64 	%rd9, %rd2, %rd11;
	// begin inline asm
	ld.global.nc.f64 %fd12, [%rd9];
	// end inline asm
	add.s64 	%rd10, %rd3, %rd11;
	// begin inline asm
	ld.global.nc.f64 %fd13, [%rd10];
	// end inline asm
	setp.lt.s32 	%p4, %r9, 0;
	@%p4 bra 	$L__BB2_7;
	mad.lo.s32 	%r18, %r9, %r12, %r1;
	mul.wide.u32 	%rd14, %r18, 8;
	add.s64 	%rd12, %rd2, %rd14;
	// begin inline asm
	ld.global.nc.f64 %fd9, [%rd12];
	// end inline asm
	sub.f64 	%fd12, %fd12, %fd9;
	add.s64 	%rd13, %rd3, %rd14;
	// begin inline asm
	ld.global.nc.f64 %fd10, [%rd13];
	// end inline asm
	sub.f64 	%fd13, %fd13, %fd10;
$L__BB2_7:
	setp.eq.f64 	%p5, %fd13, 0d0000000000000000;
	mov.f32 	%f4, 0f7FFFFFFF;
	@%p5 bra 	$L__BB2_9;
	div.rn.f64 	%fd11, %fd12, %fd13;
	cvt.rn.f32.f64 	%f4, %fd11;
$L__BB2_9:
	mul.wide.s32 	%rd15, %r8, 4;
	add.s64 	%rd16, %rd1, %rd15;
	st.global.f32 	[%rd16], %f4;
$L__BB2_10:
	add.s32 	%r20, %r20, %r5;
	setp.lt.s32 	%p6, %r20, %r13;
	@%p6 bra 	$L__BB2_3;
$L__BB2_11:
	ret;

}
	// .globl	vwma_multi_series_one_param_tm_coalesced_f32
.visible .entry vwma_multi_series_one_param_tm_coalesced_f32(
	.param .u64 .ptr .align 1 vwma_multi_series_one_param_tm_coalesced_f32_param_0,
	.param .u64 .ptr .align 1 vwma_multi_series_one_param_tm_coalesced_f32_param_1,
	.param .u32 vwma_multi_series_one_param_tm_coalesced_f32_param_2,
	.param .u32 vwma_multi_series_one_param_tm_coalesced_f32_param_3,
	.param .u32 vwma_multi_series_one_param_tm_coalesced_f32_param_4,
	.param .u64 .ptr .align 1 vwma_multi_series_one_param_tm_coalesced_f32_param_5,
	.param .u64 .ptr .align 1 vwma_multi_series_one_param_tm_coalesced_f32_param_6
)
{
	.reg .pred 	%p<7>;
	.reg .b32 	%r<24>;
	.reg .b32 	%f<5>;
	.reg .b64 	%rd<19>;
	.reg .b64 	%fd<14>;

	ld.param.u64 	%rd2, [vwma_multi_series_one_param_tm_coalesced_f32_param_0];
	ld.param.u64 	%rd3, [vwma_multi_series_one_param_tm_coalesced_f32_param_1];
	ld.param.u32 	%r11, [vwma_multi_series_one_param_tm_coalesced_f32_param_2];
	ld.param.u32 	%r12, [vwma_multi_series_one_param_tm_coalesced_f32_param_3];
	ld.param.u32 	%r13, [vwma_multi_series_one_param_tm_coalesced_f32_param_4];
	ld.param.u64 	%rd4, [vwma_multi_series_one_param_tm_coalesced_f32_param_5];
	ld.param.u64 	%rd5, [vwma_multi_series_one_param_tm_coalesced_f32_param_6];
	cvta.to.global.u64 	%rd1, %rd5;
	mov.u32 	%r14, %ctaid.y;
	mov.u32 	%r15, %ntid.x;
	mov.u32 	%r16, %tid.x;
	mad.lo.s32 	%r1, %r14, %r15, %r16;
	setp.ge.s32 	%p1, %r1, %r12;
	@%p1 bra 	$L__BB3_11;
	cvta.to.global.u64 	%rd6, %rd4;
	mul.wide.u32 	%rd7, %r1, 4;
	add.s64 	%rd8, %rd6, %rd7;
	ld.global.nc.u32 	%r2, [%rd8];
	mov.u32 	%r17, %ctaid.x;
	mov.u32 	%r3, %ntid.y;
	mov.u32 	%r18, %tid.y;
	mad.lo.s32 	%r23, %r17, %r3, %r18;
	setp.ge.s32 	%p2, %r23, %r13;
	@%p2 bra 	$L__BB3_11;
	mov.u32 	%r19, %nctaid.x;
	mul.lo.s32 	%r5, %r19, %r3;
	add.s32 	%r20, %r11, %r2;
	add.s32 	%r6, %r20, -1;
$L__BB3_3:
	mad.lo.s32 	%r8, %r23, %r12, %r1;
	setp.ge.s32 	%p3, %r23, %r6;
	@%p3 bra 	$L__BB3_5;
	mul.wide.s32 	%rd17, %r8, 4;
	add.s64 	%rd18, %rd1, %rd17;
	mov.b32 	%r22, 2147483647;
	st.global.u32 	[%rd18], %r22;
	bra.uni 	$L__BB3_10;
$L__BB3_5:
	sub.s32 	%r9, %r23, %r11;
	mul.wide.s32 	%rd11, %r8, 8;
	add.s64 	%rd9, %rd2, %rd11;
	// begin inline asm
	ld.global.nc.f64 %fd12, [%rd9];
	// end inline asm
	add.s64 	%rd10, %rd3, %rd11;
	// begin inline asm
	ld.global.nc.f64 %fd13, [%rd10];
	// end inline asm
	setp.lt.s32 	%p4, %r9, 0;
	@%p4 bra 	$L__BB3_7;
	mad.lo.s32 	%r21, %r9, %r12, %r1;
	mul.wide.u32 	%rd14, %r21, 8;
	add.s64 	%rd12, %rd2, %rd14;
	// begin inline asm
	ld.global.nc.f64 %fd9, [%rd12];
	// end inline asm
	sub.f64 	%fd12, %fd12, %fd9;
	add.s64 	%rd13, %rd3, %rd14;
	// begin inline asm
	ld.global.nc.f64 %fd10, [%rd13];
	// end inline asm
	sub.f64 	%fd13, %fd13, %fd10;
$L__BB3_7:
	setp.eq.f64 	%p5, %fd13, 0d0000000000000000;
	mov.f32 	%f4, 0f7FFFFFFF;
	@%p5 bra 	$L__BB3_9;
	div.rn.f64 	%fd11, %fd12, %fd13;
	cvt.rn.f32.f64 	%f4, %fd11;
$L__BB3_9:
	mul.wide.s32 	%rd15, %r8, 4;
	add.s64 	%rd16, %rd1, %rd15;
	st.global.f32 	[%rd16], %f4;
$L__BB3_10:
	add.s32 	%r23, %r23, %r5;
	setp.lt.s32 	%p6, %r23, %r13;
	@%p6 bra 	$L__BB3_3;
$L__BB3_11:
	ret;

}


// ===== COMPILED SASS (sm_100) =====

	.target	sm_100

	.elftype	@"ET_EXEC"


//--------------------- .note.nv.tkinfo           --------------------------
	.section	.note.nv.tkinfo,"",@"SHT_NOTE"
	.sectionflags	@"SHF_NOTE_NV_TKINFO"
	.tkinfo
        /*0018*/ 	.word	0x00000002
        /*0030*/ 	.string	""
        /*0030*/ 	.string	"ptxas"
        /*0030*/ 	.string	"Cuda compilation tools, release 13.0, V13.0.88"
        /*0030*/ 	.string	"Build cuda_13.0.r13.0/compiler.36424714_0"
        /*0030*/ 	.string	"-arch sm_100 -m 64 "



//--------------------- .note.nv.cuinfo           --------------------------
	.section	.note.nv.cuinfo,"",@"SHT_NOTE"
	.sectionflags	@"SHF_NOTE_NV_CUINFO"
        /*0018*/ 	.short	0x0002
        /*001a*/ 	.short	0x0064
        /*001c*/ 	.short	0x0082
	.zero		2


//--------------------- .nv.info                  --------------------------
	.section	.nv.info,"",@"SHT_CUDA_INFO"
	.align	4


	//----- nvinfo : EIATTR_REGCOUNT
	.align		4
        /*0000*/ 	.byte	0x04, 0x2f
        /*0002*/ 	.short	(.L_1 - .L_0)
	.align		4
.L_0:
        /*0004*/ 	.word	index@(vwma_prefix_pv_vol_f64_f32)
        /*0008*/ 	.word	0x00000020


	//----- nvinfo : EIATTR_FRAME_SIZE
	.align		4
.L_1:
        /*000c*/ 	.byte	0x04, 0x11
        /*000e*/ 	.short	(.L_3 - .L_2)
	.align		4
.L_2:
        /*0010*/ 	.word	index@(vwma_prefix_pv_vol_f64_f32)
        /*0014*/ 	.word	0x00000000


	//----- nvinfo : EIATTR_REGCOUNT
	.align		4
.L_3:
        /*0018*/ 	.byte	0x04, 0x2f
        /*001a*/ 	.short	(.L_5 - .L_4)
	.align		4
.L_4:
        /*001c*/ 	.word	index@(vwma_batch_f32)
        /*0020*/ 	.word	0x00000020


	//----- nvinfo : EIATTR_FRAME_SIZE
	.align		4
.L_5:
        /*0024*/ 	.byte	0x04, 0x11
        /*0026*/ 	.short	(.L_7 - .L_6)
	.align		4
.L_6:
        /*0028*/ 	.word	index@($__internal_2_$__cuda_sm20_div_rn_f64_full)
        /*002c*/ 	.word	0x00000000


	//----- nvinfo : EIATTR_FRAME_SIZE
	.align		4
.L_7:
        /*0030*/ 	.byte	0x04, 0x11
        /*0032*/ 	.short	(.L_9 - .L_8)
	.align		4
.L_8:
        /*0034*/ 	.word	index@(vwma_batch_f32)
        /*0038*/ 	.word	0x00000000


	//----- nvinfo : EIATTR_REGCOUNT
	.align		4
.L_9:
        /*003c*/ 	.byte	0x04, 0x2f
        /*003e*/ 	.short	(.L_11 - .L_10)
	.align		4
.L_10:
        /*0040*/ 	.word	index@(vwma_multi_series_one_param_f32)
        /*0044*/ 	.word	0x00000022


	//----- nvinfo : EIATTR_FRAME_SIZE
	.align		4
.L_11:
        /*0048*/ 	.byte	0x04, 0x11
        /*004a*/ 	.short	(.L_13 - .L_12)
	.align		4
.L_12:
        /*004c*/ 	.word	index@($__internal_1_$__cuda_sm20_div_rn_f64_full)
        /*0050*/ 	.word	0x00000000


	//----- nvinfo : EIATTR_FRAME_SIZE
	.align		4
.L_13:
        /*0054*/ 	.byte	0x04, 0x11
        /*0056*/ 	.short	(.L_15 - .L_14)
	.align		4
.L_14:
        /*0058*/ 	.word	index@(vwma_multi_series_one_param_f32)
        /*005c*/ 	.word	0x00000000


	//----- nvinfo : EIATTR_REGCOUNT
	.align		4
.L_15:
        /*0060*/ 	.byte	0x04, 0x2f
        /*0062*/ 	.short	(.L_17 - .L_16)
	.align		4
.L_16:
        /*0064*/ 	.word	index@(vwma_multi_series_one_param_tm_coalesced_f32)
        /*0068*/ 	.word	0x00000022


	//----- nvinfo : EIATTR_FRAME_SIZE
	.align		4
.L_17:
        /*006c*/ 	.byte	0x04, 0x11
        /*006e*/ 	.short	(.L_19 - .L_18)
	.align		4
.L_18:
        /*0070*/ 	.word	index@($__internal_0_$__cuda_sm20_div_rn_f64_full)
        /*0074*/ 	.word	0x00000000


	//----- nvinfo : EIATTR_FRAME_SIZE
	.align		4
.L_19:
        /*0078*/ 	.byte	0x04, 0x11
        /*007a*/ 	.short	(.L_21 - .L_20)
	.align		4
.L_20:
        /*007c*/ 	.word	index@(vwma_multi_series_one_param_tm_coalesced_f32)
        /*0080*/ 	.word	0x00000000


	//----- nvinfo : EIATTR_MIN_STACK_SIZE
	.align		4
.L_21:
        /*0084*/ 	.byte	0x04, 0x12
        /*0086*/ 	.short	(.L_23 - .L_22)
	.align		4
.L_22:
        /*0088*/ 	.word	index@(vwma_multi_series_one_param_tm_coalesced_f32)
        /*008c*/ 	.word	0x00000000


	//----- nvinfo : EIATTR_MIN_STACK_SIZE
	.align		4
.L_23:
        /*0090*/ 	.byte	0x04, 0x12
        /*0092*/ 	.short	(.L_25 - .L_24)
	.align		4
.L_24:
        /*0094*/ 	.word	index@(vwma_multi_series_one_param_f32)
        /*0098*/ 	.word	0x00000000


	//----- nvinfo : EIATTR_MIN_STACK_SIZE
	.align		4
.L_25:
        /*009c*/ 	.byte	0x04, 0x12
        /*009e*/ 	.short	(.L_27 - .L_26)
	.align		4
.L_26:
        /*00a0*/ 	.word	index@(vwma_batch_f32)
        /*00a4*/ 	.word	0x00000000


	//----- nvinfo : EIATTR_MIN_STACK_SIZE
	.align		4
.L_27:
        /*00a8*/ 	.byte	0x04, 0x12
        /*00aa*/ 	.short	(.L_29 - .L_28)
	.align		4
.L_28:
        /*00ac*/ 	.word	index@(vwma_prefix_pv_vol_f64_f32)
        /*00b0*/ 	.word	0x00000000
.L_29:


//--------------------- .nv.compat                --------------------------
	.section	.nv.compat,"",@"SHT_CUDA_COMPAT_INFO"
	.align	4
        /*0000*/ 	.byte	0x02, 0x09, 0x00, 0x00, 0x02, 0x02, 0x01, 0x00, 0x02, 0x05, 0x05, 0x00, 0x03, 0x07, 0x01, 0x01
        /*0010*/ 	.byte	0x02, 0x03, 0x00, 0x00, 0x02, 0x06, 0x01, 0x00, 0x04, 0x0b, 0x08, 0x00, 0x01, 0x00, 0x00, 0x00
        /*0020*/ 	.byte	0x00, 0x00, 0x00, 0x00


//--------------------- .nv.info.vwma_multi_series_one_param_tm_coalesced_f32 --------------------------
	.section	.nv.info.vwma_multi_series_one_param_tm_coalesced_f32,"",@"SHT_CUDA_INFO"
	.sectionflags	@""
	.align	4


	//----- nvinfo : EIATTR_CUDA_API_VERSION
	.align		4
        /*0000*/ 	.byte	0x04, 0x37
        /*0002*/ 	.short	(.L_31 - .L_30)
.L_30:
        /*0004*/ 	.word	0x00000082


	//----- nvinfo : EIATTR_KPARAM_INFO
	.align		4
.L_31:
        /*0008*/ 	.byte	0x04, 0x17
        /*000a*/ 	.short	(.L_33 - .L_32)
.L_32:
        /*000c*/ 	.word	0x00000000
        /*0010*/ 	.short	0x0006
        /*0012*/ 	.short	0x0028
        /*0014*/ 	.byte	0x00, 0xf5, 0x21, 0x00


	//----- nvinfo : EIATTR_KPARAM_INFO
	.align		4
.L_33:
        /*0018*/ 	.byte	0x04, 0x17
        /*001a*/ 	.short	(.L_35 - .L_34)
.L_34:
        /*001c*/ 	.word	0x00000000
        /*0020*/ 	.short	0x0005
        /*0022*/ 	.short	0x0020
        /*0024*/ 	.byte	0x00, 0xf5, 0x21, 0x00


	//----- nvinfo : EIATTR_KPARAM_INFO
	.align		4
.L_35:
        /*0028*/ 	.byte	0x04, 0x17
        /*002a*/ 	.short	(.L_37 - .L_36)
.L_36:
        /*002c*/ 	.word	0x00000000
        /*0030*/ 	.short	0x0004
        /*0032*/ 	.short	0x0018
        /*0034*/ 	.byte	0x00, 0xf0, 0x11, 0x00


	//----- nvinfo : EIATTR_KPARAM_INFO
	.align		4
.L_37:
        /*0038*/ 	.byte	0x04, 0x17
        /*003a*/ 	.short	(.L_39 - .L_38)
.L_38:
        /*003c*/ 	.word	0x00000000
        /*0040*/ 	.short	0x0003
        /*0042*/ 	.short	0x0014
        /*0044*/ 	.byte	0x00, 0xf0, 0x11, 0x00


	//----- nvinfo : EIATTR_KPARAM_INFO
	.align		4
.L_39:
        /*0048*/ 	.byte	0x04, 0x17
        /*004a*/ 	.short	(.L_41 - .L_40)
.L_40:
        /*004c*/ 	.word	0x00000000
        /*0050*/ 	.short	0x0002
        /*0052*/ 	.short	0x0010
        /*0054*/ 	.byte	0x00, 0xf0, 0x11, 0x00


	//----- nvinfo : EIATTR_KPARAM_INFO
	.align		4
.L_41:
        /*0058*/ 	.byte	0x04, 0x17
        /*005a*/ 	.short	(.L_43 - .L_42)
.L_42:
        /*005c*/ 	.word	0x00000000
        /*0060*/ 	.short	0x0001
        /*0062*/ 	.short	0x0008
        /*0064*/ 	.byte	0x00, 0xf5, 0x21, 0x00


	//----- nvinfo : EIATTR_KPARAM_INFO
	.align		4
.L_43:
        /*0068*/ 	.byte	0x04, 0x17
        /*006a*/ 	.short	(.L_45 - .L_44)
.L_44:
        /*006c*/ 	.word	0x00000000
        /*0070*/ 	.short	0x0000
        /*0072*/ 	.short	0x0000
        /*0074*/ 	.byte	0x00, 0xf5, 0x21, 0x00


	//----- nvinfo : EIATTR_SPARSE_MMA_MASK
	.align		4
.L_45:
        /*0078*/ 	.byte	0x03, 0x50
        /*007a*/ 	.short	0x0000


	//----- nvinfo : EIATTR_MAXREG_COUNT
	.align		4
        /*007c*/ 	.byte	0x03, 0x1b
        /*007e*/ 	.short	0x00ff


	//----- nvinfo : EIATTR_MERCURY_ISA_VERSION
	.align		4
        /*0080*/ 	.byte	0x03, 0x5f
        /*0082*/ 	.short	0x0101


	//----- nvinfo : EIATTR_VRC_CTA_INIT_COUNT
	.align		4
        /*0084*/ 	.byte	0x02, 0x4a
	.zero		1
	.zero		1


	//----- nvinfo : EIATTR_EXIT_INSTR_OFFSETS
	.align		4
        /*0088*/ 	.byte	0x04, 0x1c
        /*008a*/ 	.short	(.L_47 - .L_46)


	//   ....[0]....
.L_46:
        /*008c*/ 	.word	0x00000070


	//   ....[1]....
        /*0090*/ 	.word	0x000000e0


	//   ....[2]....
        /*0094*/ 	.word	0x00000540


	//----- nvinfo : EIATTR_CRS_STACK_SIZE
	.align		4
.L_47:
        /*0098*/ 	.byte	0x04, 0x1e
        /*009a*/ 	.short	(.L_49 - .L_48)
.L_48:
        /*009c*/ 	.word	0x00000000


	//----- nvinfo : EIATTR_CBANK_PARAM_SIZE
	.align		4
.L_49:
        /*00a0*/ 	.byte	0x03, 0x19
        /*00a2*/ 	.short	0x0030


	//----- nvinfo : EIATTR_PARAM_CBANK
	.align		4
        /*00a4*/ 	.byte	0x04, 0x0a
        /*00a6*/ 	.short	(.L_51 - .L_50)
	.align		4
.L_50:
        /*00a8*/ 	.word	index@(.nv.constant0.vwma_multi_series_one_param_tm_coalesced_f32)
        /*00ac*/ 	.short	0x0380
        /*00ae*/ 	.short	0x0030


	//----- nvinfo : EIATTR_SW_WAR
	.align		4
.L_51:
        /*00b0*/ 	.byte	0x04, 0x36
        /*00b2*/ 	.short	(.L_53 - .L_52)
.L_52:
        /*00b4*/ 	.word	0x00000008
.L_53:


//--------------------- .nv.info.vwma_multi_series_one_param_f32 --------------------------
	.section	.nv.info.vwma_multi_series_one_param_f32,"",@"SHT_CUDA_INFO"
	.sectionflags	@""
	.align	4


	//----- nvinfo : EIATTR_CUDA_API_VERSION
	.align		4
        /*0000*/ 	.byte	0x04, 0x37
        /*0002*/ 	.short	(.L_55 - .L_54)
.L_54:
        /*0004*/ 	.word	0x00000082


	//----- nvinfo : EIATTR_KPARAM_INFO
	.align		4
.L_55:
        /*0008*/ 	.byte	0x04, 0x17
        /*000a*/ 	.short	(.L_57 - .L_56)
.L_56:
        /*000c*/ 	.word	0x00000000
        /*0010*/ 	.short	0x0006
        /*0012*/ 	.short	0x0028
        /*0014*/ 	.byte	0x00, 0xf5, 0x21, 0x00


	//----- nvinfo : EIATTR_KPARAM_INFO
	.align		4
.L_57:
        /*0018*/ 	.byte	0x04, 0x17
        /*001a*/ 	.short	(.L_59 - .L_58)
.L_58:
        /*001c*/ 	.word	0x00000000
        /*0020*/ 	.short	0x0005
        /*0022*/ 	.short	0x0020
        /*0024*/ 	.byte	0x00, 0xf5, 0x21, 0x00


	//----- nvinfo : EIATTR_KPARAM_INFO
	.align		4
.L_59:
        /*0028*/ 	.byte	0x04, 0x17
        /*002a*/ 	.short	(.L_61 - .L_60)
.L_60:
        /*002c*/ 	.word	0x00000000
        /*0030*/ 	.short	0x0004
        /*0032*/ 	.short	0x0018
        /*0034*/ 	.byte	0x00, 0xf0, 0x11, 0x00


	//----- nvinfo : EIATTR_KPARAM_INFO
	.align		4
.L_61:
        /*0038*/ 	.byte	0x04, 0x17
        /*003a*/ 	.short	(.L_63 - .L_62)
.L_62:
        /*003c*/ 	.word	0x00000000
        /*0040*/ 	.short	0x0003
        /*0042*/ 	.short	0x0014
        /*0044*/ 	.byte	0x00, 0xf0, 0x11, 0x00


	//----- nvinfo : EIATTR_KPARAM_INFO
	.align		4
.L_63:
        /*0048*/ 	.byte	0x04, 0x17
        /*004a*/ 	.short	(.L_65 - .L_64)
.L_64:
        /*004c*/ 	.word	0x00000000
        /*0050*/ 	.short	0x0002
        /*0052*/ 	.short	0x0010
        /*0054*/ 	.byte	0x00, 0xf0, 0x11, 0x00


	//----- nvinfo : EIATTR_KPARAM_INFO
	.align		4
.L_65:
        /*0058*/ 	.byte	0x04, 0x17
        /*005a*/ 	.short	(.L_67 - .L_66)
.L_66:
        /*005c*/ 	.word	0x00000000
        /*0060*/ 	.short	0x0001
        /*0062*/ 	.short	0x0008
        /*0064*/ 	.byte	0x00, 0xf5, 0x21, 0x00


	//----- nvinfo : EIATTR_KPARAM_INFO
	.align		4
.L_67:
        /*0068*/ 	.byte	0x04, 0x17
        /*006a*/ 	.short	(.L_69 - .L_68)
.L_68:
        /*006c*/ 	.word	0x00000000
        /*0070*/ 	.short	0x0000
        /*0072*/ 	.short	0x0000
        /*0074*/ 	.byte	0x00, 0xf5, 0x21, 0x00


	//----- nvinfo : EIATTR_SPARSE_MMA_MASK
	.align		4
.L_69:
        /*0078*/ 	.byte	0x03, 0x50
        /*007a*/ 	.short	0x0000


	//----- nvinfo : EIATTR_MAXREG_COUNT
	.align		4
        /*007c*/ 	.byte	0x03, 0x1b
        /*007e*/ 	.short	0x00ff


	//----- nvinfo : EIATTR_MERCURY_ISA_VERSION
	.align		4
        /*0080*/ 	.byte	0x03, 0x5f
        /*0082*/ 	.short	0x0101


	//----- nvinfo : EIATTR_VRC_CTA_INIT_COUNT
	.align		4
        /*0084*/ 	.byte	0x02, 0x4a
	.zero		1
	.zero		1


	//----- nvinfo : EIATTR_EXIT_INSTR_OFFSETS
	.align		4
        /*0088*/ 	.byte	0x04, 0x1c
        /*008a*/ 	.short	(.L_71 - .L_70)


	//   ....[0]....
.L_70:
        /*008c*/ 	.word	0x00000040


	//   ....[1]....
        /*0090*/ 	.word	0x000000b0


	//   ....[2]....
        /*0094*/ 	.word	0x00000510


	//----- nvinfo : EIATTR_CRS_STACK_SIZE
	.align		4
.L_71:
        /*0098*/ 	.byte	0x04, 0x1e
        /*009a*/ 	.short	(.L_73 - .L_72)
.L_72:
        /*009c*/ 	.word	0x00000000


	//----- nvinfo : EIATTR_CBANK_PARAM_SIZE
	.align		4
.L_73:
        /*00a0*/ 	.byte	0x03, 0x19
        /*00a2*/ 	.short	0x0030


	//----- nvinfo : EIATTR_PARAM_CBANK
	.align		4
        /*00a4*/ 	.byte	0x04, 0x0a
        /*00a6*/ 	.short	(.L_75 - .L_74)
	.align		4
.L_74:
        /*00a8*/ 	.word	index@(.nv.constant0.vwma_multi_series_one_param_f32)
        /*00ac*/ 	.short	0x0380
        /*00ae*/ 	.short	0x0030


	//----- nvinfo : EIATTR_SW_WAR
	.align		4
.L_75:
        /*00b0*/ 	.byte	0x04, 0x36
        /*00b2*/ 	.short	(.L_77 - .L_76)
.L_76:
        /*00b4*/ 	.word	0x00000008
.L_77:


//--------------------- .nv.info.vwma_batch_f32   --------------------------
	.section	.nv.info.vwma_batch_f32,"",@"SHT_CUDA_INFO"
	.sectionflags	@""
	.align	4


	//----- nvinfo : EIATTR_CUDA_API_VERSION
	.align		4
        /*0000*/ 	.byte	0x04, 0x37
        /*0002*/ 	.short	(.L_79 - .L_78)
.L_78:
        /*0004*/ 	.word	0x00000082


	//----- nvinfo : EIATTR_KPARAM_INFO
	.align		4
.L_79:
        /*0008*/ 	.byte	0x04, 0x17
        /*000a*/ 	.short	(.L_81 - .L_80)
.L_80:
        /*000c*/ 	.word	0x00000000
        /*0010*/ 	.short	0x0006
        /*0012*/ 	.short	0x0028
        /*0014*/ 	.byte	0x00, 0xf5, 0x21, 0x00


	//----- nvinfo : EIATTR_KPARAM_INFO
	.align		4
.L_81:
        /*0018*/ 	.byte	0x04, 0x17
        /*001a*/ 	.short	(.L_83 - .L_82)
.L_82:
        /*001c*/ 	.word	0x00000000
        /*0020*/ 	.short	0x0005
        /*0022*/ 	.short	0x0020
        /*0024*/ 	.byte	0x00, 0xf0, 0x11, 0x00


	//----- nvinfo : EIATTR_KPARAM_INFO
	.align		4
.L_83:
        /*0028*/ 	.byte	0x04, 0x17
        /*002a*/ 	.short	(.L_85 - .L_84)
.L_84:
        /*002c*/ 	.word	0x00000000
        /*0030*/ 	.short	0x0004
        /*0032*/ 	.short	0x001c
        /*0034*/ 	.byte	0x00, 0xf0, 0x11, 0x00


	//----- nvinfo : EIATTR_KPARAM_INFO
	.align		4
.L_85:
        /*0038*/ 	.byte	0x04, 0x17
        /*003a*/ 	.short	(.L_87 - .L_86)
.L_86:
        /*003c*/ 	.word	0x00000000
        /*0040*/ 	.short	0x0003
        /*0042*/ 	.short	0x0018
        /*0044*/ 	.byte	0x00, 0xf0, 0x11, 0x00


	//----- nvinfo : EIATTR_KPARAM_INFO
	.align		4
.L_87:
        /*0048*/ 	.byte	0x04, 0x17
        /*004a*/ 	.short	(.L_89 - .L_88)
.L_88:
        /*004c*/ 	.word	0x00000000
        /*0050*/ 	.short	0x0002
        /*0052*/ 	.short	0x0010
        /*0054*/ 	.byte	0x00, 0xf5, 0x21, 0x00


	//----- nvinfo : EIATTR_KPARAM_INFO
	.align		4
.L_89:
        /*0058*/ 	.byte	0x04, 0x17
        /*005a*/ 	.short	(.L_91 - .L_90)
.L_90:
        /*005c*/ 	.word	0x00000000
        /*0060*/ 	.short	0x0001
        /*0062*/ 	.short	0x0008
        /*0064*/ 	.byte	0x00, 0xf5, 0x21, 0x00


	//----- nvinfo : EIATTR_KPARAM_INFO
	.align		4
.L_91:
        /*0068*/ 	.byte	0x04, 0x17
        /*006a*/ 	.short	(.L_93 - .L_92)
.L_92:
        /*006c*/ 	.word	0x00000000
        /*0070*/ 	.short	0x0000
        /*0072*/ 	.short	0x0000
        /*0074*/ 	.byte	0x00, 0xf5, 0x21, 0x00


	//----- nvinfo : EIATTR_SPARSE_MMA_MASK
	.align		4
.L_93:
        /*0078*/ 	.byte	0x03, 0x50
        /*007a*/ 	.short	0x0000


	//----- nvinfo : EIATTR_MAXREG_COUNT
	.align		4
        /*007c*/ 	.byte	0x03, 0x1b
        /*007e*/ 	.short	0x00ff


	//----- nvinfo : EIATTR_MERCURY_ISA_VERSION
	.align		4
        /*0080*/ 	.byte	0x03, 0x5f
        /*0082*/ 	.short	0x0101


	//----- nvinfo : EIATTR_VRC_CTA_INIT_COUNT
	.align		4
        /*0084*/ 	.byte	0x02, 0x4a
	.zero		1
	.zero		1


	//----- nvinfo : EIATTR_EXIT_INSTR_OFFSETS
	.align		4
        /*0088*/ 	.byte	0x04, 0x1c
        /*008a*/ 	.short	(.L_95 - .L_94)


	//   ....[0]....
.L_94:
        /*008c*/ 	.word	0x00000040


	//   ....[1]....
        /*0090*/ 	.word	0x000000b0


	//   ....[2]....
        /*0094*/ 	.word	0x000004a0


	//----- nvinfo : EIATTR_CRS_STACK_SIZE
	.align		4
.L_95:
        /*0098*/ 	.byte	0x04, 0x1e
        /*009a*/ 	.short	(.L_97 - .L_96)
.L_96:
        /*009c*/ 	.word	0x00000000


	//----- nvinfo : EIATTR_CBANK_PARAM_SIZE
	.align		4
.L_97:
        /*00a0*/ 	.byte	0x03, 0x19
        /*00a2*/ 	.short	0x0030


	//----- nvinfo : EIATTR_PARAM_CBANK
	.align		4
        /*00a4*/ 	.byte	0x04, 0x0a
        /*00a6*/ 	.short	(.L_99 - .L_98)
	.align		4
.L_98:
        /*00a8*/ 	.word	index@(.nv.constant0.vwma_batch_f32)
        /*00ac*/ 	.short	0x0380
        /*00ae*/ 	.short	0x0030


	//----- nvinfo : EIATTR_SW_WAR
	.align		4
.L_99:
        /*00b0*/ 	.byte	0x04, 0x36
        /*00b2*/ 	.short	(.L_101 - .L_100)
.L_100:
        /*00b4*/ 	.word	0x00000008
.L_101:


//--------------------- .nv.info.vwma_prefix_pv_vol_f64_f32 --------------------------
	.section	.nv.info.vwma_prefix_pv_vol_f64_f32,"",@"SHT_CUDA_INFO"
	.sectionflags	@""
	.align	4


	//----- nvinfo : EIATTR_CUDA_API_VERSION
	.align		4
        /*0000*/ 	.byte	0x04, 0x37
        /*0002*/ 	.short	(.L_103 - .L_102)
.L_102:
        /*0004*/ 	.word	0x00000082


	//----- nvinfo : EIATTR_KPARAM_INFO
	.align		4
.L_103:
        /*0008*/ 	.byte	0x04, 0x17
        /*000a*/ 	.short	(.L_105 - .L_104)
.L_104:
        /*000c*/ 	.word	0x00000000
        /*0010*/ 	.short	0x0005
        /*0012*/ 	.short	0x0020
        /*0014*/ 	.byte	0x00, 0xf5, 0x21, 0x00


	//----- nvinfo : EIATTR_KPARAM_INFO
	.align		4
.L_105:
        /*0018*/ 	.byte	0x04, 0x17
        /*001a*/ 	.short	(.L_107 - .L_106)
.L_106:
        /*001c*/ 	.word	0x00000000
        /*0020*/ 	.short	0x0004
        /*0022*/ 	.short	0x0018
        /*0024*/ 	.byte	0x00, 0xf5, 0x21, 0x00


	//----- nvinfo : EIATTR_KPARAM_INFO
	.align		4
.L_107:
        /*0028*/ 	.byte	0x04, 0x17
        /*002a*/ 	.short	(.L_109 - .L_108)
.L_108:
        /*002c*/ 	.word	0x00000000
        /*0030*/ 	.short	0x0003
        /*0032*/ 	.short	0x0014
        /*0034*/ 	.byte	0x00, 0xf0, 0x11, 0x00


	//----- nvinfo : EIATTR_KPARAM_INFO
	.align		4
.L_109:
        /*0038*/ 	.byte	0x04, 0x17
        /*003a*/ 	.short	(.L_111 - .L_110)
.L_110:
        /*003c*/ 	.word	0x00000000
        /*0040*/ 	.short	0x0002
        /*0042*/ 	.short	0x0010
        /*0044*/ 	.byte	0x00, 0xf0, 0x11, 0x00


	//----- nvinfo : EIATTR_KPARAM_INFO
	.align		4
.L_111:
        /*0048*/ 	.byte	0x04, 0x17
        /*004a*/ 	.short	(.L_113 - .L_112)
.L_112:
        /*004c*/ 	.word	0x00000000
        /*0050*/ 	.short	0x0001
        /*0052*/ 	.short	0x0008
        /*0054*/ 	.byte	0x00, 0xf5, 0x21, 0x00


	//----- nvinfo : EIATTR_KPARAM_INFO
	.align		4
.L_113:
        /*0058*/ 	.byte	0x04, 0x17
        /*005a*/ 	.short	(.L_115 - .L_114)
.L_114:
        /*005c*/ 	.word	0x00000000
        /*0060*/ 	.short	0x0000
        /*0062*/ 	.short	0x0000
        /*0064*/ 	.byte	0x00, 0xf5, 0x21, 0x00


	//----- nvinfo : EIATTR_SPARSE_MMA_MASK
	.align		4
.L_115:
        /*0068*/ 	.byte	0x03, 0x50
        /*006a*/ 	.short	0x0000


	//----- nvinfo : EIATTR_MAXREG_COUNT
	.align		4
        /*006c*/ 	.byte	0x03, 0x1b
        /*006e*/ 	.short	0x00ff


	//----- nvinfo : EIATTR_MERCURY_ISA_VERSION
	.align		4
        /*0070*/ 	.byte	0x03, 0x5f
        /*0072*/ 	.short	0x0101


	//----- nvinfo : EIATTR_VRC_CTA_INIT_COUNT
	.align		4
        /*0074*/ 	.byte	0x02, 0x4a
	.zero		1
	.zero		1


	//----- nvinfo : EIATTR_EXIT_INSTR_OFFSETS
	.align		4
        /*0078*/ 	.byte	0x04, 0x1c
        /*007a*/ 	.short	(.L_117 - .L_116)


	//   ....[0]....
.L_116:
        /*007c*/ 	.word	0x00000060


	//   ....[1]....
        /*0080*/ 	.word	0x00000620


	//   ....[2]....
        /*0084*/ 	.word	0x00000a80


	//   ....[3]....
        /*0088*/ 	.word	0x000010e0


	//----- nvinfo : EIATTR_CBANK_PARAM_SIZE
	.align		4
.L_117:
        /*008c*/ 	.byte	0x03, 0x19
        /*008e*/ 	.short	0x0028


	//----- nvinfo : EIATTR_PARAM_CBANK
	.align		4
        /*0090*/ 	.byte	0x04, 0x0a
        /*0092*/ 	.short	(.L_119 - .L_118)
	.align		4
.L_118:
        /*0094*/ 	.word	index@(.nv.constant0.vwma_prefix_pv_vol_f64_f32)
        /*0098*/ 	.short	0x0380
        /*009a*/ 	.short	0x0028


	//----- nvinfo : EIATTR_SW_WAR
	.align		4
.L_119:
        /*009c*/ 	.byte	0x04, 0x36
        /*009e*/ 	.short	(.L_121 - .L_120)
.L_120:
        /*00a0*/ 	.word	0x00000008
.L_121:


//--------------------- .nv.callgraph             --------------------------
	.section	.nv.callgraph,"",@"SHT_CUDA_CALLGRAPH"
	.align	4
	.sectionentsize	8
	.align		4
        /*0000*/ 	.word	0x00000000
	.align		4
        /*0004*/ 	.word	0xffffffff
	.align		4
        /*0008*/ 	.word	0x00000000
	.align		4
        /*000c*/ 	.word	0xfffffffe
	.align		4
        /*0010*/ 	.word	0x00000000
	.align		4
        /*0014*/ 	.word	0xfffffffd
	.align		4
        /*0018*/ 	.word	0x00000000
	.align		4
        /*001c*/ 	.word	0xfffffffc


//--------------------- .text.vwma_multi_series_one_param_tm_coalesced_f32 --------------------------
	.section	.text.vwma_multi_series_one_param_tm_coalesced_f32,"ax",@progbits
	.align	128
        .global         vwma_multi_series_one_param_tm_coalesced_f32
        .type           vwma_multi_series_one_param_tm_coalesced_f32,@function
        .size           vwma_multi_series_one_param_tm_coalesced_f32,(.L_x_46 - vwma_multi_series_one_param_tm_coalesced_f32)
        .other          vwma_multi_series_one_param_tm_coalesced_f32,@"STO_CUDA_ENTRY STV_DEFAULT"
vwma_multi_series_one_param_tm_coalesced_f32:
.text.vwma_multi_series_one_param_tm_coalesced_f32:
[----:B------:R-:W-:Y:S01]  /*0000*/  LDC R1, c[0x0][0x37c] ;  /* 0x0000df00ff017b82 */ /* 0x000fe20000000800 */
[----:B------:R-:W0:Y:S07]  /*0010*/  S2R R3, SR_TID.X ;  /* 0x0000000000037919 */ /* 0x000e2e0000002100 */
[----:B------:R-:W0:Y:S01]  /*0020*/  S2UR UR4, SR_CTAID.Y ;  /* 0x00000000000479c3 */ /* 0x000e220000002600 */
[----:B------:R-:W1:Y:S07]  /*0030*/  LDCU UR5, c[0x0][0x394] ;  /* 0x00007280ff0577ac */ /* 0x000e6e0008000800 */
[----:B------:R-:W0:Y:S02]  /*0040*/  LDC R2, c[0x0][0x360] ;  /* 0x0000d800ff027b82 */ /* 0x000e240000000800 */
[----:B0-----:R-:W-:-:S05]  /*0050*/  IMAD R2, R2, UR4, R3 ;  /* 0x0000000402027c24 */ /* 0x001fca000f8e0203 */
[----:B-1----:R-:W-:-:S13]  /*0060*/  ISETP.GE.AND P0, PT, R2, UR5, PT ;  /* 0x0000000502007c0c */ /* 0x002fda000bf06270 */
[----:B------:R-:W-:Y:S05]  /*0070*/  @P0 EXIT ;  /* 0x000000000000094d */ /* 0x000fea0003800000 */
[----:B------:R-:W0:Y:S01]  /*0080*/  S2R R5, SR_TID.Y ;  /* 0x0000000000057919 */ /* 0x000e220000002200 */
[----:B------:R-:W0:Y:S01]  /*0090*/  S2UR UR4, SR_CTAID.X ;  /* 0x00000000000479c3 */ /* 0x000e220000002500 */
[----:B------:R-:W1:Y:S07]  /*00a0*/  LDCU UR5, c[0x0][0x398] ;  /* 0x00007300ff0577ac */ /* 0x000e6e0008000800 */
[----:B------:R-:W0:Y:S02]  /*00b0*/  LDC R0, c[0x0][0x364] ;  /* 0x0000d900ff007b82 */ /* 0x000e240000000800 */
[----:B0-----:R-:W-:-:S05]  /*00c0*/  IMAD R5, R0, UR4, R5 ;  /* 0x0000000400057c24 */ /* 0x001fca000f8e0205 */
[----:B-1----:R-:W-:-:S13]  /*00d0*/  ISETP.GE.AND P0, PT, R5, UR5, PT ;  /* 0x0000000505007c0c */ /* 0x002fda000bf06270 */
[----:B------:R-:W-:Y:S05]  /*00e0*/  @P0 EXIT ;  /* 0x000000000000094d */ /* 0x000fea0003800000 */
[----:B------:R-:W0:Y:S01]  /*00f0*/  LDC.64 R6, c[0x0][0x3a0] ;  /* 0x0000e800ff067b82 */ /* 0x000e220000000a00 */
[----:B------:R-:W1:Y:S07]  /*0100*/  LDCU.64 UR4, c[0x0][0x358] ;  /* 0x00006b00ff0477ac */ /* 0x000e6e0008000a00 */
[----:B------:R-:W2:Y:S01]  /*0110*/  LDC R9, c[0x0][0x390] ;  /* 0x0000e400ff097b82 */ /* 0x000ea20000000800 */
[----:B------:R-:W3:Y:S01]  /*0120*/  LDCU UR6, c[0x0][0x370] ;  /* 0x00006e00ff0677ac */ /* 0x000ee20008000800 */
[----:B------:R-:W4:Y:S06]  /*0130*/  LDCU UR7, c[0x0][0x390] ;  /* 0x00007200ff0777ac */ /* 0x000f2c0008000800 */
[----:B------:R-:W2:Y:S01]  /*0140*/  LDC R3, c[0x0][0x394] ;  /* 0x0000e500ff037b82 */ /* 0x000ea20000000800 */
[----:B------:R-:W0:Y:S02]  /*0150*/  LDCU UR8, c[0x0][0x398] ;  /* 0x00007300ff0877ac */ /* 0x000e240008000800 */
[----:B0-----:R-:W-:-:S05]  /*0160*/  IMAD.WIDE.U32 R6, R2, 0x4, R6 ;  /* 0x0000000402067825 */ /* 0x001fca00078e0006 */
[----:B------:R-:W0:Y:S01]  /*0170*/  LDC.64 R20, c[0x0][0x3a8] ;  /* 0x0000ea00ff147b82 */ /* 0x000e220000000a00 */
[----:B-1----:R3:W2:Y:S07]  /*0180*/  LDG.E.CONSTANT R4, desc[UR4][R6.64] ;  /* 0x0000000406047981 */ /* 0x0026ae000c1e9900 */
[----:B------:R-:W1:Y:S01]  /*0190*/  LDC.64 R18, c[0x0][0x380] ;  /* 0x0000e000ff127b82 */ /* 0x000e620000000a00 */
[----:B---3--:R-:W-:-:S07]  /*01a0*/  IMAD R6, R0, UR6, RZ ;  /* 0x0000000600067c24 */ /* 0x008fce000f8e02ff */
[----:B------:R-:W3:Y:S02]  /*01b0*/  LDC.64 R16, c[0x0][0x388] ;  /* 0x0000e200ff107b82 */ /* 0x000ee40000000a00 */
[----:B01234-:R-:W-:-:S07]  /*01c0*/  IADD3 R4, PT, PT, R4, -0x1, R9 ;  /* 0xffffffff04047810 */ /* 0x01ffce0007ffe009 */
.L_x_6:
[C---:B------:R-:W-:Y:S01]  /*01d0*/  ISETP.GE.AND P0, PT, R5.reuse, R4, PT ;  /* 0x000000040500720c */ /* 0x040fe20003f06270 */
[----:B------:R-:W-:Y:S01]  /*01e0*/  IMAD R7, R5, R3, R2 ;  /* 0x0000000305077224 */ /* 0x000fe200078e0202 */
[----:B------:R-:W-:Y:S11]  /*01f0*/  BSSY.RECONVERGENT B0, `(.L_x_0) ;  /* 0x0000031000007945 */ /* 0x000ff60003800200 */
[----:B01----:R-:W0:Y:S01]  /*0200*/  @!P0 LDC.64 R8, c[0x0][0x3a8] ;  /* 0x0000ea00ff088b82 */ /* 0x003e220000000a00 */
[----:B------:R-:W-:-:S02]  /*0210*/  @!P0 IMAD.MOV.U32 R11, RZ, RZ, 0x7fffffff ;  /* 0x7fffffffff0b8424 */ /* 0x000fc400078e00ff */
[----:B0-----:R-:W-:-:S05]  /*0220*/  @!P0 IMAD.WIDE R8, R7, 0x4, R8 ;  /* 0x0000000407088825 */ /* 0x001fca00078e0208 */
[----:B------:R0:W-:Y:S01]  /*0230*/  @!P0 STG.E desc[UR4][R8.64], R11 ;  /* 0x0000000b08008986 */ /* 0x0001e2000c101904 */
[----:B------:R-:W-:Y:S05]  /*0240*/  @!P0 BRA `(.L_x_1) ;  /* 0x0000000000ac8947 */ /* 0x000fea0003800000 */
[----:B------:R-:W-:Y:S02]  /*0250*/  VIADD R23, R5, -UR7 ;  /* 0x8000000705177c36 */ /* 0x000fe40008000000 */
[----:B------:R-:W-:-:S03]  /*0260*/  IMAD.WIDE R14, R7, 0x8, R16 ;  /* 0x00000008070e7825 */ /* 0x000fc600078e0210 */
[C---:B------:R-:W-:Y:S02]  /*0270*/  ISETP.GE.AND P0, PT, R23.reuse, RZ, PT ;  /* 0x000000ff1700720c */ /* 0x040fe40003f06270 */
[----:B0-----:R-:W2:Y:S11]  /*0280*/  LDG.E.64.CONSTANT R10, desc[UR4][R14.64] ;  /* 0x000000040e0a7981 */ /* 0x001eb6000c1e9b00 */
[----:B------:R-:W-:-:S04]  /*0290*/  @P0 IMAD R23, R23, R3, R2 ;  /* 0x0000000317170224 */ /* 0x000fc800078e0202 */
[----:B------:R-:W-:-:S06]  /*02a0*/  @P0 IMAD.WIDE.U32 R24, R23, 0x8, R16 ;  /* 0x0000000817180825 */ /* 0x000fcc00078e0010 */
[----:B------:R-:W2:Y:S01]  /*02b0*/  @P0 LDG.E.64.CONSTANT R24, desc[UR4][R24.64] ;  /* 0x0000000418180981 */ /* 0x000ea2000c1e9b00 */
[----:B------:R-:W-:-:S04]  /*02c0*/  @P0 IMAD.WIDE.U32 R22, R23, 0x8, R18 ;  /* 0x0000000817160825 */ /* 0x000fc800078e0012 */
[----:B------:R-:W-:Y:S02]  /*02d0*/  IMAD.WIDE R8, R7, 0x8, R18 ;  /* 0x0000000807087825 */ /* 0x000fe400078e0212 */
[----:B------:R-:W3:Y:S04]  /*02e0*/  @P0 LDG.E.64.CONSTANT R22, desc[UR4][R22.64] ;  /* 0x0000000416160981 */ /* 0x000ee8000c1e9b00 */
[----:B------:R-:W3:Y:S01]  /*02f0*/  LDG.E.64.CONSTANT R12, desc[UR4][R8.64] ;  /* 0x00000004080c7981 */ /* 0x000ee2000c1e9b00 */
[----:B------:R-:W-:Y:S01]  /*0300*/  BSSY.RECONVERGENT B1, `(.L_x_2) ;  /* 0x000001d000017945 */ /* 0x000fe20003800200 */
[----:B------:R-:W-:Y:S01]  /*0310*/  IMAD.MOV.U32 R27, RZ, RZ, 0x7fffffff ;  /* 0x7fffffffff1b7424 */ /* 0x000fe200078e00ff */
[----:B--2---:R-:W-:-:S08]  /*0320*/  @P0 DADD R10, R10, -R24 ;  /* 0x000000000a0a0229 */ /* 0x004fd00000000818 */
[----:B------:R-:W-:Y:S02]  /*0330*/  DSETP.NEU.AND P1, PT, R10, RZ, PT ;  /* 0x000000ff0a00722a */ /* 0x000fe40003f2d000 */
[----:B---3--:R-:W-:-:S12]  /*0340*/  @P0 DADD R12, R12, -R22 ;  /* 0x000000000c0c0229 */ /* 0x008fd80000000816 */
[----:B------:R-:W-:Y:S05]  /*0350*/  @!P1 BRA `(.L_x_3) ;  /* 0x00000000005c9947 */ /* 0x000fea0003800000 */
[----:B------:R-:W0:Y:S01]  /*0360*/  MUFU.RCP64H R9, R11 ;  /* 0x0000000b00097308 */ /* 0x000e220000001800 */
[----:B------:R-:W-:Y:S01]  /*0370*/  IMAD.MOV.U32 R8, RZ, RZ, 0x1 ;  /* 0x00000001ff087424 */ /* 0x000fe200078e00ff */
[----:B------:R-:W-:Y:S01]  /*0380*/  FSETP.GEU.AND P1, PT, |R13|, 6.5827683646048100446e-37, PT ;  /* 0x036000000d00780b */ /* 0x000fe20003f2e200 */
[----:B------:R-:W-:Y:S04]  /*0390*/  BSSY.RECONVERGENT B2, `(.L_x_4) ;  /* 0x0000012000027945 */ /* 0x000fe80003800200 */
[----:B0-----:R-:W-:-:S08]  /*03a0*/  DFMA R14, R8, -R10, 1 ;  /* 0x3ff00000080e742b */ /* 0x001fd0000000080a */
[----:B------:R-:W-:-:S08]  /*03b0*/  DFMA R14, R14, R14, R14 ;  /* 0x0000000e0e0e722b */ /* 0x000fd0000000000e */
[----:B------:R-:W-:-:S08]  /*03c0*/  DFMA R14, R8, R14, R8 ;  /* 0x0000000e080e722b */ /* 0x000fd00000000008 */
[----:B------:R-:W-:-:S08]  /*03d0*/  DFMA R8, R14, -R10, 1 ;  /* 0x3ff000000e08742b */ /* 0x000fd0000000080a */
[----:B------:R-:W-:-:S08]  /*03e0*/  DFMA R8, R14, R8, R14 ;  /* 0x000000080e08722b */ /* 0x000fd0000000000e */
[----:B------:R-:W-:-:S08]  /*03f0*/  DMUL R14, R8, R12 ;  /* 0x0000000c080e7228 */ /* 0x000fd00000000000 */
[----:B------:R-:W-:-:S08]  /*0400*/  DFMA R22, R14, -R10, R12 ;  /* 0x8000000a0e16722b */ /* 0x000fd0000000000c */
[----:B------:R-:W-:-:S10]  /*0410*/  DFMA R8, R8, R22, R14 ;  /* 0x000000160808722b */ /* 0x000fd4000000000e */
[----:B------:R-:W-:-:S05]  /*0420*/  FFMA R0, RZ, R11, R9 ;  /* 0x0000000bff007223 */ /* 0x000fca0000000009 */
[----:B------:R-:W-:-:S13]  /*0430*/  FSETP.GT.AND P0, PT, |R0|, 1.469367938527859385e-39, PT ;  /* 0x001000000000780b */ /* 0x000fda0003f04200 */
[----:B------:R-:W-:Y:S05]  /*0440*/  @P0 BRA P1, `(.L_x_5) ;  /* 0x0000000000180947 */ /* 0x000fea0000800000 */
[----:B------:R-:W-:Y:S01]  /*0450*/  IMAD.MOV.U32 R14, RZ, RZ, R12 ;  /* 0x000000ffff0e7224 */ /* 0x000fe200078e000c */
[----:B------:R-:W-:Y:S01]  /*0460*/  MOV R0, 0x490 ;  /* 0x0000049000007802 */ /* 0x000fe20000000f00 */
[----:B------:R-:W-:-:S07]  /*0470*/  IMAD.MOV.U32 R15, RZ, RZ, R13 ;  /* 0x000000ffff0f7224 */ /* 0x000fce00078e000d */
[----:B------:R-:W-:Y:S05]  /*0480*/  CALL.REL.NOINC `($__internal_0_$__cuda_sm20_div_rn_f64_full) ;  /* 0x0000000000307944 */ /* 0x000fea0003c00000 */
[----:B------:R-:W-:Y:S02]  /*0490*/  IMAD.MOV.U32 R8, RZ, RZ, R10 ;  /* 0x000000ffff087224 */ /* 0x000fe400078e000a */
[----:B------:R-:W-:-:S07]  /*04a0*/  IMAD.MOV.U32 R9, RZ, RZ, R11 ;  /* 0x000000ffff097224 */ /* 0x000fce00078e000b */
.L_x_5:
[----:B------:R-:W-:Y:S05]  /*04b0*/  BSYNC.RECONVERGENT B2 ;  /* 0x0000000000027941 */ /* 0x000fea0003800200 */
.L_x_4:
[----:B------:R0:W1:Y:S02]  /*04c0*/  F2F.F32.F64 R27, R8 ;  /* 0x00000008001b7310 */ /* 0x0000640000301000 */
.L_x_3:
[----:B------:R-:W-:Y:S05]  /*04d0*/  BSYNC.RECONVERGENT B1 ;  /* 0x0000000000017941 */ /* 0x000fea0003800200 */
.L_x_2:
[----:B0-----:R-:W-:-:S05]  /*04e0*/  IMAD.WIDE R8, R7, 0x4, R20 ;  /* 0x0000000407087825 */ /* 0x001fca00078e0214 */
[----:B-1----:R1:W-:Y:S02]  /*04f0*/  STG.E desc[UR4][R8.64], R27 ;  /* 0x0000001b08007986 */ /* 0x0023e4000c101904 */
.L_x_1:
[----:B------:R-:W-:Y:S05]  /*0500*/  BSYNC.RECONVERGENT B0 ;  /* 0x0000000000007941 */ /* 0x000fea0003800200 */
.L_x_0:
[----:B------:R-:W-:-:S05]  /*0510*/  IMAD.IADD R5, R6, 0x1, R5 ;  /* 0x0000000106057824 */ /* 0x000fca00078e0205 */
[----:B------:R-:W-:-:S13]  /*0520*/  ISETP.GE.AND P0, PT, R5, UR8, PT ;  /* 0x0000000805007c0c */ /* 0x000fda000bf06270 */
[----:B------:R-:W-:Y:S05]  /*0530*/  @!P0 BRA `(.L_x_6) ;  /* 0xfffffffc00248947 */ /* 0x000fea000383ffff */
[----:B------:R-:W-:Y:S05]  /*0540*/  EXIT ;  /* 0x000000000000794d */ /* 0x000fea0003800000 */
        .weak           $__internal_0_$__cuda_sm20_div_rn_f64_full
        .type           $__internal_0_$__cuda_sm20_div_rn_f64_full,@function
        .size           $__internal_0_$__cuda_sm20_div_rn_f64_full,(.L_x_46 - $__internal_0_$__cuda_sm20_div_rn_f64_full)
$__internal_0_$__cuda_sm20_div_rn_f64_full:
[----:B------:R-:W-:Y:S01]  /*0550*/  FSETP.GEU.AND P2, PT, |R15|, 1.469367938527859385e-39, PT ;  /* 0x001000000f00780b */ /* 0x000fe20003f4e200 */
[----:B------:R-:W-:Y:S01]  /*0560*/  IMAD.MOV.U32 R22, RZ, RZ, R14 ;  /* 0x000000ffff167224 */ /* 0x000fe200078e000e */
[C---:B------:R-:W-:Y:S01]  /*0570*/  FSETP.GEU.AND P0, PT, |R11|.reuse, 1.469367938527859385e-39, PT ;  /* 0x001000000b00780b */ /* 0x040fe20003f0e200 */
[----:B------:R-:W-:Y:S01]  /*0580*/  IMAD.MOV.U32 R26, RZ, RZ, 0x1 ;  /* 0x00000001ff1a7424 */ /* 0x000fe200078e00ff */
[----:B------:R-:W-:Y:S01]  /*0590*/  LOP3.LUT R12, R11, 0x800fffff, RZ, 0xc0, !PT ;  /* 0x800fffff0b0c7812 */ /* 0x000fe200078ec0ff */
[----:B------:R-:W-:Y:S01]  /*05a0*/  BSSY.RECONVERGENT B3, `(.L_x_7) ;  /* 0x0000052000037945 */ /* 0x000fe20003800200 */
[----:B------:R-:W-:Y:S02]  /*05b0*/  LOP3.LUT R8, R15, 0x7ff00000, RZ, 0xc0, !PT ;  /* 0x7ff000000f087812 */ /* 0x000fe400078ec0ff */
[----:B------:R-:W-:Y:S01]  /*05c0*/  LOP3.LUT R13, R12, 0x3ff00000, RZ, 0xfc, !PT ;  /* 0x3ff000000c0d7812 */ /* 0x000fe200078efcff */
[----:B------:R-:W-:Y:S01]  /*05d0*/  IMAD.MOV.U32 R12, RZ, RZ, R10 ;  /* 0x000000ffff0c7224 */ /* 0x000fe200078e000a */
[----:B------:R-:W-:-:S03]  /*05e0*/  LOP3.LUT R31, R11, 0x7ff00000, RZ, 0xc0, !PT ;  /* 0x7ff000000b1f7812 */ /* 0x000fc600078ec0ff */
[----:B------:R-:W-:Y:S01]  /*05f0*/  @!P2 LOP3.LUT R9, R11, 0x7ff00000, RZ, 0xc0, !PT ;  /* 0x7ff000000b09a812 */ /* 0x000fe200078ec0ff */
[----:B------:R-:W-:Y:S01]  /*0600*/  @!P2 IMAD.MOV.U32 R24, RZ, RZ, RZ ;  /* 0x000000ffff18a224 */ /* 0x000fe200078e00ff */
[----:B------:R-:W-:Y:S01]  /*0610*/  @!P0 DMUL R12, R10, 8.98846567431157953865e+307 ;  /* 0x7fe000000a0c8828 */ /* 0x000fe20000000000 */
[C---:B------:R-:W-:Y:S02]  /*0620*/  ISETP.GE.U32.AND P1, PT, R8.reuse, R31, PT ;  /* 0x0000001f0800720c */ /* 0x040fe40003f26070 */
[----:B------:R-:W-:Y:S01]  /*0630*/  @!P2 ISETP.GE.U32.AND P3, PT, R8, R9, PT ;  /* 0x000000090800a20c */ /* 0x000fe20003f66070 */
[----:B------:R-:W-:Y:S02]  /*0640*/  IMAD.MOV.U32 R9, RZ, RZ, 0x1ca00000 ;  /* 0x1ca00000ff097424 */ /* 0x000fe400078e00ff */
[----:B------:R-:W0:Y:S03]  /*0650*/  MUFU.RCP64H R27, R13 ;  /* 0x0000000d001b7308 */ /* 0x000e260000001800 */
[----:B------:R-:W-:-:S02]  /*0660*/  @!P2 SEL R25, R9, 0x63400000, !P3 ;  /* 0x634000000919a807 */ /* 0x000fc40005800000 */
[----:B------:R-:W-:Y:S02]  /*0670*/  SEL R23, R9, 0x63400000, !P1 ;  /* 0x6340000009177807 */ /* 0x000fe40004800000 */
[--C-:B------:R-:W-:Y:S02]  /*0680*/  @!P2 LOP3.LUT R25, R25, 0x80000000, R15.reuse, 0xf8, !PT ;  /* 0x800000001919a812 */ /* 0x100fe400078ef80f */
[----:B------:R-:W-:Y:S02]  /*0690*/  LOP3.LUT R23, R23, 0x800fffff, R15, 0xf8, !PT ;  /* 0x800fffff17177812 */ /* 0x000fe400078ef80f */
[----:B------:R-:W-:Y:S02]  /*06a0*/  @!P2 LOP3.LUT R25, R25, 0x100000, RZ, 0xfc, !PT ;  /* 0x001000001919a812 */ /* 0x000fe400078efcff */
[----:B------:R-:W-:-:S04]  /*06b0*/  @!P0 LOP3.LUT R31, R13, 0x7ff00000, RZ, 0xc0, !PT ;  /* 0x7ff000000d1f8812 */ /* 0x000fc800078ec0ff */
[----:B------:R-:W-:Y:S02]  /*06c0*/  @!P2 DFMA R22, R22, 2, -R24 ;  /* 0x400000001616a82b */ /* 0x000fe40000000818 */
[----:B0-----:R-:W-:-:S08]  /*06d0*/  DFMA R24, R26, -R12, 1 ;  /* 0x3ff000001a18742b */ /* 0x001fd0000000080c */
[----:B------:R-:W-:-:S08]  /*06e0*/  DFMA R24, R24, R24, R24 ;  /* 0x000000181818722b */ /* 0x000fd00000000018 */
[----:B------:R-:W-:-:S08]  /*06f0*/  DFMA R24, R26, R24, R26 ;  /* 0x000000181a18722b */ /* 0x000fd0000000001a */
[----:B------:R-:W-:-:S08]  /*0700*/  DFMA R26, R24, -R12, 1 ;  /* 0x3ff00000181a742b */ /* 0x000fd0000000080c */
[----:B------:R-:W-:-:S08]  /*0710*/  DFMA R24, R24, R26, R24 ;  /* 0x0000001a1818722b */ /* 0x000fd00000000018 */
[----:B------:R-:W-:-:S08]  /*0720*/  DMUL R26, R24, R22 ;  /* 0x00000016181a7228 */ /* 0x000fd00000000000 */
[----:B------:R-:W-:-:S08]  /*0730*/  DFMA R28, R26, -R12, R22 ;  /* 0x8000000c1a1c722b */ /* 0x000fd00000000016 */
[----:B------:R-:W-:Y:S01]  /*0740*/  DFMA R28, R24, R28, R26 ;  /* 0x0000001c181c722b */ /* 0x000fe2000000001a */
[----:B------:R-:W-:Y:S01]  /*0750*/  IMAD.MOV.U32 R24, RZ, RZ, R8 ;  /* 0x000000ffff187224 */ /* 0x000fe200078e0008 */
[----:B------:R-:W-:-:S05]  /*0760*/  @!P2 LOP3.LUT R24, R23, 0x7ff00000, RZ, 0xc0, !PT ;  /* 0x7ff000001718a812 */ /* 0x000fca00078ec0ff */
[----:B------:R-:W-:-:S05]  /*0770*/  VIADD R25, R24, 0xffffffff ;  /* 0xffffffff18197836 */ /* 0x000fca0000000000 */
[----:B------:R-:W-:Y:S01]  /*0780*/  ISETP.GT.U32.AND P0, PT, R25, 0x7feffffe, PT ;  /* 0x7feffffe1900780c */ /* 0x000fe20003f04070 */
[----:B------:R-:W-:-:S05]  /*0790*/  VIADD R25, R31, 0xffffffff ;  /* 0xffffffff1f197836 */ /* 0x000fca0000000000 */
[----:B------:R-:W-:-:S13]  /*07a0*/  ISETP.GT.U32.OR P0, PT, R25, 0x7feffffe, P0 ;  /* 0x7feffffe1900780c */ /* 0x000fda0000704470 */
[----:B------:R-:W-:Y:S05]  /*07b0*/  @P0 BRA `(.L_x_8) ;  /* 0x00000000006c0947 */ /* 0x000fea0003800000 */
[----:B------:R-:W-:-:S04]  /*07c0*/  LOP3.LUT R15, R11, 0x7ff00000, RZ, 0xc0, !PT ;  /* 0x7ff000000b0f7812 */ /* 0x000fc800078ec0ff */
[CC--:B------:R-:W-:Y:S02]  /*07d0*/  VIADDMNMX R14, R8.reuse, -R15.reuse, 0xb9600000, !PT ;  /* 0xb9600000080e7446 */ /* 0x0c0fe4000780090f */
[----:B------:R-:W-:Y:S02]  /*07e0*/  ISETP.GE.U32.AND P0, PT, R8, R15, PT ;  /* 0x0000000f0800720c */ /* 0x000fe40003f06070 */
[----:B------:R-:W-:Y:S02]  /*07f0*/  VIMNMX R14, PT, PT, R14, 0x46a00000, PT ;  /* 0x46a000000e0e7848 */ /* 0x000fe40003fe0100 */
[----:B------:R-:W-:-:S05]  /*0800*/  SEL R9, R9, 0x63400000, !P0 ;  /* 0x6340000009097807 */ /* 0x000fca0004000000 */
[----:B------:R-:W-:Y:S02]  /*0810*/  IMAD.IADD R24, R14, 0x1, -R9 ;  /* 0x000000010e187824 */ /* 0x000fe400078e0a09 */
[----:B------:R-:W-:Y:S02]  /*0820*/  IMAD.MOV.U32 R14, RZ, RZ, RZ ;  /* 0x000000ffff0e7224 */ /* 0x000fe400078e00ff */
[----:B------:R-:W-:-:S06]  /*0830*/  VIADD R15, R24, 0x7fe00000 ;  /* 0x7fe00000180f7836 */ /* 0x000fcc0000000000 */
[----:B------:R-:W-:-:S10]  /*0840*/  DMUL R8, R28, R14 ;  /* 0x0000000e1c087228 */ /* 0x000fd40000000000 */
[----:B------:R-:W-:-:S13]  /*0850*/  FSETP.GTU.AND P0, PT, |R9|, 1.469367938527859385e-39, PT ;  /* 0x001000000900780b */ /* 0x000fda0003f0c200 */
[----:B------:R-:W-:Y:S05]  /*0860*/  @P0 BRA `(.L_x_9) ;  /* 0x0000000000940947 */ /* 0x000fea0003800000 */
[----:B------:R-:W-:Y:S01]  /*0870*/  DFMA R12, R28, -R12, R22 ;  /* 0x8000000c1c0c722b */ /* 0x000fe20000000016 */
[----:B------:R-:W-:-:S09]  /*0880*/  IMAD.MOV.U32 R14, RZ, RZ, RZ ;  /* 0x000000ffff0e7224 */ /* 0x000fd200078e00ff */
[C---:B------:R-:W-:Y:S02]  /*0890*/  FSETP.NEU.AND P0, PT, R13.reuse, RZ, PT ;  /* 0x000000ff0d00720b */ /* 0x040fe40003f0d000 */
[----:B------:R-:W-:-:S04]  /*08a0*/  LOP3.LUT R23, R13, 0x80000000, R11, 0x48, !PT ;  /* 0x800000000d177812 */ /* 0x000fc800078e480b */
[----:B------:R-:W-:-:S07]  /*08b0*/  LOP3.LUT R15, R23, R15, RZ, 0xfc, !PT ;  /* 0x0000000f170f7212 */ /* 0x000fce00078efcff */
[----:B------:R-:W-:Y:S05]  /*08c0*/  @!P0 BRA `(.L_x_9) ;  /* 0x00000000007c8947 */ /* 0x000fea0003800000 */
[----:B------:R-:W-:Y:S01]  /*08d0*/  IMAD.MOV R11, RZ, RZ, -R24 ;  /* 0x000000ffff0b7224 */ /* 0x000fe200078e0a18 */
[----:B------:R-:W-:Y:S01]  /*08e0*/  DMUL.RP R14, R28, R14 ;  /* 0x0000000e1c0e7228 */ /* 0x000fe20000008000 */
[----:B------:R-:W-:-:S06]  /*08f0*/  IMAD.MOV.U32 R10, RZ, RZ, RZ ;  /* 0x000000ffff0a7224 */ /* 0x000fcc00078e00ff */
[----:B------:R-:W-:-:S03]  /*0900*/  DFMA R10, R8, -R10, R28 ;  /* 0x8000000a080a722b */ /* 0x000fc6000000001c */
[----:B------:R-:W-:-:S03]  /*0910*/  LOP3.LUT R23, R15, R23, RZ, 0x3c, !PT ;  /* 0x000000170f177212 */ /* 0x000fc600078e3cff */
[----:B------:R-:W-:-:S04]  /*0920*/  IADD3 R10, PT, PT, -R24, -0x43300000, RZ ;  /* 0xbcd00000180a7810 */ /* 0x000fc80007ffe1ff */
[----:B------:R-:W-:-:S04]  /*0930*/  FSETP.NEU.AND P0, PT, |R11|, R10, PT ;  /* 0x0000000a0b00720b */ /* 0x000fc80003f0d200 */
[----:B------:R-:W-:Y:S02]  /*0940*/  FSEL R8, R14, R8, !P0 ;  /* 0x000000080e087208 */ /* 0x000fe40004000000 */
[----:B------:R-:W-:Y:S01]  /*0950*/  FSEL R9, R23, R9, !P0 ;  /* 0x0000000917097208 */ /* 0x000fe20004000000 */
[----:B------:R-:W-:Y:S06]  /*0960*/  BRA `(.L_x_9) ;  /* 0x0000000000547947 */ /* 0x000fec0003800000 */
.L_x_8:
[----:B------:R-:W-:-:S14]  /*0970*/  DSETP.NAN.AND P0, PT, R14, R14, PT ;  /* 0x0000000e0e00722a */ /* 0x000fdc0003f08000 */
[----:B------:R-:W-:Y:S05]  /*0980*/  @P0 BRA `(.L_x_10) ;  /* 0x0000000000440947 */ /* 0x000fea0003800000 */
[----:B------:R-:W-:-:S14]  /*0990*/  DSETP.NAN.AND P0, PT, R10, R10, PT ;  /* 0x0000000a0a00722a */ /* 0x000fdc0003f08000 */
[----:B------:R-:W-:Y:S05]  /*09a0*/  @P0 BRA `(.L_x_11) ;  /* 0x0000000000300947 */ /* 0x000fea0003800000 */
[----:B------:R-:W-:Y:S01]  /*09b0*/  ISETP.NE.AND P0, PT, R24, R31, PT ;  /* 0x0000001f1800720c */ /* 0x000fe20003f05270 */
[----:B------:R-:W-:Y:S02]  /*09c0*/  IMAD.MOV.U32 R8, RZ, RZ, 0x0 ;  /* 0x00000000ff087424 */ /* 0x000fe400078e00ff */
[----:B------:R-:W-:-:S10]  /*09d0*/  IMAD.MOV.U32 R9, RZ, RZ, -0x80000 ;  /* 0xfff80000ff097424 */ /* 0x000fd400078e00ff */
[----:B------:R-:W-:Y:S05]  /*09e0*/  @!P0 BRA `(.L_x_9) ;  /* 0x0000000000348947 */ /* 0x000fea0003800000 */
[----:B------:R-:W-:Y:S02]  /*09f0*/  ISETP.NE.AND P0, PT, R24, 0x7ff00000, PT ;  /* 0x7ff000001800780c */ /* 0x000fe40003f05270 */
[----:B------:R-:W-:Y:S02]  /*0a00*/  LOP3.LUT R9, R15, 0x80000000, R11, 0x48, !PT ;  /* 0x800000000f097812 */ /* 0x000fe400078e480b */
[----:B------:R-:W-:-:S13]  /*0a10*/  ISETP.EQ.OR P0, PT, R31, RZ, !P0 ;  /* 0x000000ff1f00720c */ /* 0x000fda0004702670 */
[----:B------:R-:W-:Y:S01]  /*0a20*/  @P0 LOP3.LUT R10, R9, 0x7ff00000, RZ, 0xfc, !PT ;  /* 0x7ff00000090a0812 */ /* 0x000fe200078efcff */
[----:B------:R-:W-:Y:S02]  /*0a30*/  @!P0 IMAD.MOV.U32 R8, RZ, RZ, RZ ;  /* 0x000000ffff088224 */ /* 0x000fe400078e00ff */
[----:B------:R-:W-:Y:S02]  /*0a40*/  @P0 IMAD.MOV.U32 R8, RZ, RZ, RZ ;  /* 0x000000ffff080224 */ /* 0x000fe400078e00ff */
[----:B------:R-:W-:Y:S01]  /*0a50*/  @P0 IMAD.MOV.U32 R9, RZ, RZ, R10 ;  /* 0x000000ffff090224 */ /* 0x000fe200078e000a */
[----:B------:R-:W-:Y:S06]  /*0a60*/  BRA `(.L_x_9) ;  /* 0x0000000000147947 */ /* 0x000fec0003800000 */
.L_x_11:
[----:B------:R-:W-:Y:S01]  /*0a70*/  LOP3.LUT R9, R11, 0x80000, RZ, 0xfc, !PT ;  /* 0x000800000b097812 */ /* 0x000fe200078efcff */
[----:B------:R-:W-:Y:S01]  /*0a80*/  IMAD.MOV.U32 R8, RZ, RZ, R10 ;  /* 0x000000ffff087224 */ /* 0x000fe200078e000a */
[----:B------:R-:W-:Y:S06]  /*0a90*/  BRA `(.L_x_9) ;  /* 0x0000000000087947 */ /* 0x000fec0003800000 */
.L_x_10:
[----:B------:R-:W-:Y:S01]  /*0aa0*/  LOP3.LUT R9, R15, 0x80000, RZ, 0xfc, !PT ;  /* 0x000800000f097812 */ /* 0x000fe200078efcff */
[----:B------:R-:W-:-:S07]  /*0ab0*/  IMAD.MOV.U32 R8, RZ, RZ, R14 ;  /* 0x000000ffff087224 */ /* 0x000fce00078e000e */
.L_x_9:
[----:B------:R-:W-:Y:S05]  /*0ac0*/  BSYNC.RECONVERGENT B3 ;  /* 0x0000000000037941 */ /* 0x000fea0003800200 */
.L_x_7:
[----:B------:R-:W-:Y:S02]  /*0ad0*/  IMAD.MOV.U32 R10, RZ, RZ, R8 ;  /* 0x000000ffff0a7224 */ /* 0x000fe400078e0008 */
[----:B------:R-:W-:Y:S02]  /*0ae0*/  IMAD.MOV.U32 R11, RZ, RZ, R9 ;  /* 0x000000ffff0b7224 */ /* 0x000fe400078e0009 */
[----:B------:R-:W-:Y:S02]  /*0af0*/  IMAD.MOV.U32 R8, RZ, RZ, R0 ;  /* 0x000000ffff087224 */ /* 0x000fe400078e0000 */
[----:B------:R-:W-:-:S04]  /*0b00*/  IMAD.MOV.U32 R9, RZ, RZ, 0x0 ;  /* 0x00000000ff097424 */ /* 0x000fc800078e00ff */
[----:B------:R-:W-:Y:S05]  /*0b10*/  RET.REL.NODEC R8 `(vwma_multi_series_one_param_tm_coalesced_f32) ;  /* 0xfffffff408387950 */ /* 0x000fea0003c3ffff */
.L_x_12:
[----:B------:R-:W-:-:S00]  /*0b20*/  BRA `(.L_x_12) ;  /* 0xfffffffc00fc7947 */ /* 0x000fc0000383ffff */
[----:B------:R-:W-:-:S00]  /*0b30*/  NOP ;  /* 0x0000000000007918 */ /* 0x000fc00000000000 */
        /* <DEDUP_REMOVED lines=12> */
.L_x_46:


//--------------------- .text.vwma_multi_series_one_param_f32 --------------------------
	.section	.text.vwma_multi_series_one_param_f32,"ax",@progbits
	.align	128
        .global         vwma_multi_series_one_param_f32
        .type           vwma_multi_series_one_param_f32,@function
        .size           vwma_multi_series_one_param_f32,(.L_x_47 - vwma_multi_series_one_param_f32)
        .other          vwma_multi_series_one_param_f32,@"STO_CUDA_ENTRY STV_DEFAULT"
vwma_multi_series_one_param_f32:
.text.vwma_multi_series_one_param_f32:
[----:B------:R-:W-:Y:S01]  /*0000*/  LDC R1, c[0x0][0x37c] ;  /* 0x0000df00ff017b82 */ /* 0x000fe20000000800 */
[----:B------:R-:W0:Y:S01]  /*0010*/  S2R R2, SR_CTAID.Y ;  /* 0x0000000000027919 */ /* 0x000e220000002600 */
[----:B------:R-:W0:Y:S02]  /*0020*/  LDCU UR4, c[0x0][0x394] ;  /* 0x00007280ff0477ac */ /* 0x000e240008000800 */
[----:B0-----:R-:W-:-:S13]  /*0030*/  ISETP.GE.AND P0, PT, R2, UR4, PT ;  /* 0x0000000402007c0c */ /* 0x001fda000bf06270 */
[----:B------:R-:W-:Y:S05]  /*0040*/  @P0 EXIT ;  /* 0x000000000000094d */ /* 0x000fea0003800000 */
[----:B------:R-:W0:Y:S01]  /*0050*/  S2R R5, SR_TID.X ;  /* 0x0000000000057919 */ /* 0x000e220000002100 */
        /* <DEDUP_REMOVED lines=20> */
.L_x_19:
        /* <DEDUP_REMOVED lines=43> */
[----:B------:R-:W-:Y:S05]  /*0450*/  CALL.REL.NOINC `($__internal_1_$__cuda_sm20_div_rn_f64_full) ;  /* 0x0000000000307944 */ /* 0x000fea0003c00000 */
[----:B------:R-:W-:Y:S02]  /*0460*/  IMAD.MOV.U32 R8, RZ, RZ, R10 ;  /* 0x000000ffff087224 */ /* 0x000fe400078e000a */
[----:B------:R-:W-:-:S07]  /*0470*/  IMAD.MOV.U32 R9, RZ, RZ, R11 ;  /* 0x000000ffff097224 */ /* 0x000fce00078e000b */
.L_x_18:
[----:B------:R-:W-:Y:S05]  /*0480*/  BSYNC.RECONVERGENT B2 ;  /* 0x0000000000027941 */ /* 0x000fea0003800200 */
.L_x_17:
[----:B------:R0:W1:Y:S02]  /*0490*/  F2F.F32.F64 R27, R8 ;  /* 0x00000008001b7310 */ /* 0x0000640000301000 */
.L_x_16:
[----:B------:R-:W-:Y:S05]  /*04a0*/  BSYNC.RECONVERGENT B1 ;  /* 0x0000000000017941 */ /* 0x000fea0003800200 */
.L_x_15:
[----:B0-----:R-:W-:-:S05]  /*04b0*/  IMAD.WIDE R8, R7, 0x4, R20 ;  /* 0x0000000407087825 */ /* 0x001fca00078e0214 */
[----:B-1----:R1:W-:Y:S02]  /*04c0*/  STG.E desc[UR4][R8.64], R27 ;  /* 0x0000001b08007986 */ /* 0x0023e4000c101904 */
.L_x_14:
[----:B------:R-:W-:Y:S05]  /*04d0*/  BSYNC.RECONVERGENT B0 ;  /* 0x0000000000007941 */ /* 0x000fea0003800200 */
.L_x_13:
[----:B------:R-:W-:-:S05]  /*04e0*/  IMAD.IADD R5, R6, 0x1, R5 ;  /* 0x0000000106057824 */ /* 0x000fca00078e0205 */
[----:B------:R-:W-:-:S13]  /*04f0*/  ISETP.GE.AND P0, PT, R5, UR8, PT ;  /* 0x0000000805007c0c */ /* 0x000fda000bf06270 */
[----:B------:R-:W-:Y:S05]  /*0500*/  @!P0 BRA `(.L_x_19) ;  /* 0xfffffffc00248947 */ /* 0x000fea000383ffff */
[----:B------:R-:W-:Y:S05]  /*0510*/  EXIT ;  /* 0x000000000000794d */ /* 0x000fea0003800000 */
        .weak           $__internal_1_$__cuda_sm20_div_rn_f64_full
        .type           $__internal_1_$__cuda_sm20_div_rn_f64_full,@function
        .size           $__internal_1_$__cuda_sm20_div_rn_f64_full,(.L_x_47 - $__internal_1_$__cuda_sm20_div_rn_f64_full)
$__internal_1_$__cuda_sm20_div_rn_f64_full:
        /* <DEDUP_REMOVED lines=66> */
.L_x_21:
        /* <DEDUP_REMOVED lines=16> */
.L_x_24:
[----:B------:R-:W-:Y:S01]  /*0a40*/  LOP3.LUT R9, R11, 0x80000, RZ, 0xfc, !PT ;  /* 0x000800000b097812 */ /* 0x000fe200078efcff */
[----:B------:R-:W-:Y:S01]  /*0a50*/  IMAD.MOV.U32 R8, RZ, RZ, R10 ;  /* 0x000000ffff087224 */ /* 0x000fe200078e000a */
[----:B------:R-:W-:Y:S06]  /*0a60*/  BRA `(.L_x_22) ;  /* 0x0000000000087947 */ /* 0x000fec0003800000 */
.L_x_23:
[----:B------:R-:W-:Y:S01]  /*0a70*/  LOP3.LUT R9, R15, 0x80000, RZ, 0xfc, !PT ;  /* 0x000800000f097812 */ /* 0x000fe200078efcff */
[----:B------:R-:W-:-:S07]  /*0a80*/  IMAD.MOV.U32 R8, RZ, RZ, R14 ;  /* 0x000000ffff087224 */ /* 0x000fce00078e000e */
.L_x_22:
[----:B------:R-:W-:Y:S05]  /*0a90*/  BSYNC.RECONVERGENT B3 ;  /* 0x0000000000037941 */ /* 0x000fea0003800200 */
.L_x_20:
[----:B------:R-:W-:Y:S02]  /*0aa0*/  IMAD.MOV.U32 R10, RZ, RZ, R8 ;  /* 0x000000ffff0a7224 */ /* 0x000fe400078e0008 */
[----:B------:R-:W-:Y:S02]  /*0ab0*/  IMAD.MOV.U32 R11, RZ, RZ, R9 ;  /* 0x000000ffff0b7224 */ /* 0x000fe400078e0009 */
[----:B------:R-:W-:Y:S02]  /*0ac0*/  IMAD.MOV.U32 R8, RZ, RZ, R0 ;  /* 0x000000ffff087224 */ /* 0x000fe400078e0000 */
[----:B------:R-:W-:-:S04]  /*0ad0*/  IMAD.MOV.U32 R9, RZ, RZ, 0x0 ;  /* 0x00000000ff097424 */ /* 0x000fc800078e00ff */
[----:B------:R-:W-:Y:S05]  /*0ae0*/  RET.REL.NODEC R8 `(vwma_multi_series_one_param_f32) ;  /* 0xfffffff408447950 */ /* 0x000fea0003c3ffff */
.L_x_25:
        /* <DEDUP_REMOVED lines=9> */
.L_x_47:


//--------------------- .text.vwma_batch_f32      --------------------------
	.section	.text.vwma_batch_f32,"ax",@progbits
	.align	128
        .global         vwma_batch_f32
        .type           vwma_batch_f32,@function
        .size           vwma_batch_f32,(.L_x_48 - vwma_batch_f32)
        .other          vwma_batch_f32,@"STO_CUDA_ENTRY STV_DEFAULT"
vwma_batch_f32:
.text.vwma_batch_f32:
        /* <DEDUP_REMOVED lines=17> */
[----:B------:R-:W2:Y:S01]  /*0110*/  LDC.64 R10, c[0x0][0x3a8] ;  /* 0x0000ea00ff0a7b82 */ /* 0x000ea20000000a00 */
[----:B0-----:R-:W-:-:S07]  /*0120*/  IMAD.WIDE.U32 R12, R2, 0x4, R12 ;  /* 0x00000004020c7825 */ /* 0x001fce00078e000c */
[----:B------:R-:W0:Y:S01]  /*0130*/  LDC.64 R8, c[0x0][0x380] ;  /* 0x0000e000ff087b82 */ /* 0x000e220000000a00 */
[----:B-1----:R-:W2:Y:S01]  /*0140*/  LDG.E.CONSTANT R3, desc[UR4][R12.64] ;  /* 0x000000040c037981 */ /* 0x002ea2000c1e9900 */
[----:B---3--:R-:W-:-:S06]  /*0150*/  IMAD R5, R5, UR6, RZ ;  /* 0x0000000605057c24 */ /* 0x008fcc000f8e02ff */
[----:B------:R-:W1:Y:S02]  /*0160*/  LDC.64 R6, c[0x0][0x388] ;  /* 0x0000e200ff067b82 */ /* 0x000e640000000a00 */
[----:B012-4-:R-:W-:-:S07]  /*0170*/  IADD3 R27, PT, PT, R3, -0x1, R0 ;  /* 0xffffffff031b7810 */ /* 0x017fce0007ffe000 */
.L_x_30:
[----:B------:R-:W-:Y:S01]  /*0180*/  ISETP.GE.AND P0, PT, R4, R27, PT ;  /* 0x0000001b0400720c */ /* 0x000fe20003f06270 */
[----:B------:R-:W-:Y:S01]  /*0190*/  BSSY.RECONVERGENT B0, `(.L_x_26) ;  /* 0x000002a000007945 */ /* 0x000fe20003800200 */
[----:B0-----:R-:W-:-:S11]  /*01a0*/  IMAD.MOV.U32 R0, RZ, RZ, 0x7fffffff ;  /* 0x7fffffffff007424 */ /* 0x001fd600078e00ff */
[----:B------:R-:W-:Y:S05]  /*01b0*/  @!P0 BRA `(.L_x_27) ;  /* 0x00000000009c8947 */ /* 0x000fea0003800000 */
[C---:B------:R-:W-:Y:S02]  /*01c0*/  IMAD.IADD R23, R4.reuse, 0x1, -R3 ;  /* 0x0000000104177824 */ /* 0x040fe400078e0a03 */
[----:B------:R-:W-:-:S03]  /*01d0*/  IMAD.WIDE R20, R4, 0x8, R6 ;  /* 0x0000000804147825 */ /* 0x000fc600078e0206 */
[C---:B------:R-:W-:Y:S02]  /*01e0*/  ISETP.GE.AND P0, PT, R23.reuse, RZ, PT ;  /* 0x000000ff1700720c */ /* 0x040fe40003f06270 */
[----:B------:R-:W2:Y:S11]  /*01f0*/  LDG.E.64.CONSTANT R14, desc[UR4][R20.64] ;  /* 0x00000004140e7981 */ /* 0x000eb6000c1e9b00 */
[----:B------:R-:W-:-:S06]  /*0200*/  @P0 IMAD.WIDE.U32 R12, R23, 0x8, R6 ;  /* 0x00000008170c0825 */ /* 0x000fcc00078e0006 */
[----:B------:R-:W2:Y:S01]  /*0210*/  @P0 LDG.E.64.CONSTANT R12, desc[UR4][R12.64] ;  /* 0x000000040c0c0981 */ /* 0x000ea2000c1e9b00 */
[----:B------:R-:W-:-:S04]  /*0220*/  @P0 IMAD.WIDE.U32 R22, R23, 0x8, R8 ;  /* 0x0000000817160825 */ /* 0x000fc800078e0008 */
[----:B------:R-:W-:Y:S02]  /*0230*/  IMAD.WIDE R18, R4, 0x8, R8 ;  /* 0x0000000804127825 */ /* 0x000fe400078e0208 */
[----:B------:R-:W3:Y:S04]  /*0240*/  @P0 LDG.E.64.CONSTANT R22, desc[UR4][R22.64] ;  /* 0x0000000416160981 */ /* 0x000ee8000c1e9b00 */
[----:B------:R-:W3:Y:S01]  /*0250*/  LDG.E.64.CONSTANT R16, desc[UR4][R18.64] ;  /* 0x0000000412107981 */ /* 0x000ee2000c1e9b00 */
        /* <DEDUP_REMOVED lines=21> */
[----:B------:R-:W-:Y:S02]  /*03b0*/  IMAD.MOV.U32 R13, RZ, RZ, R17 ;  /* 0x000000ffff0d7224 */ /* 0x000fe400078e0011 */
[----:B------:R-:W-:Y:S02]  /*03c0*/  IMAD.MOV.U32 R16, RZ, RZ, R14 ;  /* 0x000000ffff107224 */ /* 0x000fe400078e000e */
[----:B------:R-:W-:-:S07]  /*03d0*/  IMAD.MOV.U32 R17, RZ, RZ, R15 ;  /* 0x000000ffff117224 */ /* 0x000fce00078e000f */
[----:B------:R-:W-:Y:S05]  /*03e0*/  CALL.REL.NOINC `($__internal_2_$__cuda_sm20_div_rn_f64_full) ;  /* 0x0000000000307944 */ /* 0x000fea0003c00000 */
[----:B------:R-:W-:Y:S02]  /*03f0*/  IMAD.MOV.U32 R12, RZ, RZ, R20 ;  /* 0x000000ffff0c7224 */ /* 0x000fe400078e0014 */
[----:B------:R-:W-:-:S07]  /*0400*/  IMAD.MOV.U32 R13, RZ, RZ, R21 ;  /* 0x000000ffff0d7224 */ /* 0x000fce00078e0015 */
.L_x_29:
[----:B------:R-:W-:Y:S05]  /*0410*/  BSYNC.RECONVERGENT B1 ;  /* 0x0000000000017941 */ /* 0x000fea0003800200 */
.L_x_28:
[----:B------:R0:W1:Y:S02]  /*0420*/  F2F.F32.F64 R0, R12 ;  /* 0x0000000c00007310 */ /* 0x0000640000301000 */
.L_x_27:
[----:B------:R-:W-:Y:S05]  /*0430*/  BSYNC.RECONVERGENT B0 ;  /* 0x0000000000007941 */ /* 0x000fea0003800200 */
.L_x_26:
[--C-:B0-----:R-:W-:Y:S02]  /*0440*/  IMAD R13, R2, UR7, R4.reuse ;  /* 0x00000007020d7c24 */ /* 0x101fe4000f8e0204 */
[----:B------:R-:W-:Y:S02]  /*0450*/  IMAD.IADD R4, R5, 0x1, R4 ;  /* 0x0000000105047824 */ /* 0x000fe400078e0204 */
[----:B------:R-:W-:-:S03]  /*0460*/  IMAD.WIDE R12, R13, 0x4, R10 ;  /* 0x000000040d0c7825 */ /* 0x000fc600078e020a */
[----:B------:R-:W-:Y:S02]  /*0470*/  ISETP.GE.AND P0, PT, R4, UR7, PT ;  /* 0x0000000704007c0c */ /* 0x000fe4000bf06270 */
[----:B-1----:R0:W-:Y:S11]  /*0480*/  STG.E desc[UR4][R12.64], R0 ;  /* 0x000000000c007986 */ /* 0x0021f6000c101904 */
[----:B------:R-:W-:Y:S05]  /*0490*/  @!P0 BRA `(.L_x_30) ;  /* 0xfffffffc00388947 */ /* 0x000fea000383ffff */
[----:B------:R-:W-:Y:S05]  /*04a0*/  EXIT ;  /* 0x000000000000794d */ /* 0x000fea0003800000 */
        .weak           $__internal_2_$__cuda_sm20_div_rn_f64_full
        .type           $__internal_2_$__cuda_sm20_div_rn_f64_full,@function
        .size           $__internal_2_$__cuda_sm20_div_rn_f64_full,(.L_x_48 - $__internal_2_$__cuda_sm20_div_rn_f64_full)
$__internal_2_$__cuda_sm20_div_rn_f64_full:
[----:B------:R-:W-:Y:S01]  /*04b0*/  FSETP.GEU.AND P2, PT, |R13|, 1.469367938527859385e-39, PT ;  /* 0x001000000d00780b */ /* 0x000fe20003f4e200 */
[----:B------:R-:W-:Y:S01]  /*04c0*/  IMAD.MOV.U32 R28, RZ, RZ, 0x1ca00000 ;  /* 0x1ca00000ff1c7424 */ /* 0x000fe200078e00ff */
[C---:B------:R-:W-:Y:S01]  /*04d0*/  FSETP.GEU.AND P0, PT, |R17|.reuse, 1.469367938527859385e-39, PT ;  /* 0x001000001100780b */ /* 0x040fe20003f0e200 */
[----:B------:R-:W-:Y:S01]  /*04e0*/  IMAD.MOV.U32 R18, RZ, RZ, R12 ;  /* 0x000000ffff127224 */ /* 0x000fe200078e000c */
[----:B------:R-:W-:Y:S01]  /*04f0*/  LOP3.LUT R14, R17, 0x800fffff, RZ, 0xc0, !PT ;  /* 0x800fffff110e7812 */ /* 0x000fe200078ec0ff */
[----:B------:R-:W-:Y:S01]  /*0500*/  IMAD.MOV.U32 R20, RZ, RZ, 0x1 ;  /* 0x00000001ff147424 */ /* 0x000fe200078e00ff */
[----:B------:R-:W-:Y:S01]  /*0510*/  LOP3.LUT R26, R13, 0x7ff00000, RZ, 0xc0, !PT ;  /* 0x7ff000000d1a7812 */ /* 0x000fe200078ec0ff */
[----:B------:R-:W-:Y:S01]  /*0520*/  BSSY.RECONVERGENT B2, `(.L_x_31) ;  /* 0x0000050000027945 */ /* 0x000fe20003800200 */
[----:B------:R-:W-:Y:S01]  /*0530*/  LOP3.LUT R15, R14, 0x3ff00000, RZ, 0xfc, !PT ;  /* 0x3ff000000e0f7812 */ /* 0x000fe200078efcff */
[----:B------:R-:W-:Y:S01]  /*0540*/  IMAD.MOV.U32 R14, RZ, RZ, R16 ;  /* 0x000000ffff0e7224 */ /* 0x000fe200078e0010 */
[----:B------:R-:W-:-:S03]  /*0550*/  LOP3.LUT R29, R17, 0x7ff00000, RZ, 0xc0, !PT ;  /* 0x7ff00000111d7812 */ /* 0x000fc600078ec0ff */
[----:B------:R-:W-:Y:S01]  /*0560*/  @!P2 LOP3.LUT R19, R17, 0x7ff00000, RZ, 0xc0, !PT ;  /* 0x7ff000001113a812 */ /* 0x000fe200078ec0ff */
[----:B------:R-:W-:Y:S01]  /*0570*/  @!P2 IMAD.MOV.U32 R22, RZ, RZ, RZ ;  /* 0x000000ffff16a224 */ /* 0x000fe200078e00ff */
[----:B------:R-:W-:Y:S01]  /*0580*/  @!P0 DMUL R14, R16, 8.98846567431157953865e+307 ;  /* 0x7fe00000100e8828 */ /* 0x000fe20000000000 */
[C---:B------:R-:W-:Y:S02]  /*0590*/  ISETP.GE.U32.AND P1, PT, R26.reuse, R29, PT ;  /* 0x0000001d1a00720c */ /* 0x040fe40003f26070 */
[----:B------:R-:W-:Y:S02]  /*05a0*/  @!P2 ISETP.GE.U32.AND P3, PT, R26, R19, PT ;  /* 0x000000131a00a20c */ /* 0x000fe40003f66070 */
[C---:B------:R-:W-:Y:S01]  /*05b0*/  SEL R19, R28.reuse, 0x63400000, !P1 ;  /* 0x634000001c137807 */ /* 0x040fe20004800000 */
[----:B------:R-:W0:Y:S01]  /*05c0*/  MUFU.RCP64H R21, R15 ;  /* 0x0000000f00157308 */ /* 0x000e220000001800 */
[----:B------:R-:W-:Y:S02]  /*05d0*/  @!P2 SEL R23, R28, 0x63400000, !P3 ;  /* 0x634000001c17a807 */ /* 0x000fe40005800000 */
[----:B------:R-:W-:-:S02]  /*05e0*/  LOP3.LUT R19, R19, 0x800fffff, R13, 0xf8, !PT ;  /* 0x800fffff13137812 */ /* 0x000fc400078ef80d */
[----:B------:R-:W-:Y:S02]  /*05f0*/  @!P2 LOP3.LUT R23, R23, 0x80000000, R13, 0xf8, !PT ;  /* 0x800000001717a812 */ /* 0x000fe400078ef80d */
[----:B------:R-:W-:Y:S02]  /*0600*/  @!P0 LOP3.LUT R29, R15, 0x7ff00000, RZ, 0xc0, !PT ;  /* 0x7ff000000f1d8812 */ /* 0x000fe400078ec0ff */
[----:B------:R-:W-:-:S06]  /*0610*/  @!P2 LOP3.LUT R23, R23, 0x100000, RZ, 0xfc, !PT ;  /* 0x001000001717a812 */ /* 0x000fcc00078efcff */
        /* <DEDUP_REMOVED lines=43> */
.L_x_32:
        /* <DEDUP_REMOVED lines=16> */
.L_x_35:
[----:B------:R-:W-:Y:S01]  /*09d0*/  LOP3.LUT R21, R17, 0x80000, RZ, 0xfc, !PT ;  /* 0x0008000011157812 */ /* 0x000fe200078efcff */
[----:B------:R-:W-:Y:S01]  /*09e0*/  IMAD.MOV.U32 R20, RZ, RZ, R16 ;  /* 0x000000ffff147224 */ /* 0x000fe200078e0010 */
[----:B------:R-:W-:Y:S06]  /*09f0*/  BRA `(.L_x_33) ;  /* 0x0000000000087947 */ /* 0x000fec0003800000 */
.L_x_34:
[----:B------:R-:W-:Y:S01]  /*0a00*/  LOP3.LUT R21, R13, 0x80000, RZ, 0xfc, !PT ;  /* 0x000800000d157812 */ /* 0x000fe200078efcff */
[----:B------:R-:W-:-:S07]  /*0a10*/  IMAD.MOV.U32 R20, RZ, RZ, R12 ;  /* 0x000000ffff147224 */ /* 0x000fce00078e000c */
.L_x_33:
[----:B------:R-:W-:Y:S05]  /*0a20*/  BSYNC.RECONVERGENT B2 ;  /* 0x0000000000027941 */ /* 0x000fea0003800200 */
.L_x_31:
[----:B------:R-:W-:Y:S02]  /*0a30*/  IMAD.MOV.U32 R12, RZ, RZ, R0 ;  /* 0x000000ffff0c7224 */ /* 0x000fe400078e0000 */
[----:B------:R-:W-:-:S04]  /*0a40*/  IMAD.MOV.U32 R13, RZ, RZ, 0x0 ;  /* 0x00000000ff0d7424 */ /* 0x000fc800078e00ff */
[----:B------:R-:W-:Y:S05]  /*0a50*/  RET.REL.NODEC R12 `(vwma_batch_f32) ;  /* 0xfffffff40c687950 */ /* 0x000fea0003c3ffff */
.L_x_36:
        /* <DEDUP_REMOVED lines=10> */
.L_x_48:


//--------------------- .text.vwma_prefix_pv_vol_f64_f32 --------------------------
	.section	.text.vwma_prefix_pv_vol_f64_f32,"ax",@progbits
	.align	128
        .global         vwma_prefix_pv_vol_f64_f32
        .type           vwma_prefix_pv_vol_f64_f32,@function
        .size           vwma_prefix_pv_vol_f64_f32,(.L_x_52 - vwma_prefix_pv_vol_f64_f32)
        .other          vwma_prefix_pv_vol_f64_f32,@"STO_CUDA_ENTRY STV_DEFAULT"
vwma_prefix_pv_vol_f64_f32:
.text.vwma_prefix_pv_vol_f64_f32:
[----:B------:R-:W-:Y:S01]  /*0000*/  LDC R1, c[0x0][0x37c] ;  /* 0x0000df00ff017b82 */ /* 0x000fe20000000800 */
[----:B------:R-:W0:Y:S07]  /*0010*/  S2R R0, SR_TID.X ;  /* 0x0000000000007919 */ /* 0x000e2e0000002100 */
[----:B------:R-:W0:Y:S08]  /*0020*/  S2UR UR4, SR_CTAID.X ;  /* 0x00000000000479c3 */ /* 0x000e300000002500 */
[----:B------:R-:W1:Y:S01]  /*0030*/  LDC R3, c[0x0][0x390] ;  /* 0x0000e400ff037b82 */ /* 0x000e620000000800 */
[----:B0-----:R-:W-:-:S04]  /*0040*/  LOP3.LUT P0, RZ, R0, UR4, RZ, 0xfc, !PT ;  /* 0x0000000400ff7c12 */ /* 0x001fc8000f80fcff */
[----:B-1----:R-:W-:-:S13]  /*0050*/  ISETP.LT.OR P0, PT, R3, 0x1, P0 ;  /* 0x000000010300780c */ /* 0x002fda0000701670 */
[----:B------:R-:W-:Y:S05]  /*0060*/  @P0 EXIT ;  /* 0x000000000000094d */ /* 0x000fea0003800000 */
[----:B------:R-:W0:Y:S01]  /*0070*/  LDCU UR4, c[0x0][0x394] ;  /* 0x00007280ff0477ac */ /* 0x000e220008000800 */
[----:B------:R-:W1:Y:S01]  /*0080*/  LDCU.64 UR8, c[0x0][0x358] ;  /* 0x00006b00ff0877ac */ /* 0x000e620008000a00 */
[----:B0-----:R-:W-:Y:S02]  /*0090*/  UISETP.GE.AND UP0, UPT, UR4, 0x1, UPT ;  /* 0x000000010400788c */ /* 0x001fe4000bf06270 */
[----:B------:R-:W-:-:S04]  /*00a0*/  VIMNMX R0, PT, PT, RZ, UR4, !PT ;  /* 0x00000004ff007c48 */ /* 0x000fc8000ffe0100 */
[----:B------:R-:W-:-:S03]  /*00b0*/  VIMNMX.U32 R28, PT, PT, R0, R3, PT ;  /* 0x00000003001c7248 */ /* 0x000fc60003fe0000 */
[----:B-1----:R-:W-:Y:S05]  /*00c0*/  BRA.U !UP0, `(.L_x_37) ;  /* 0x00000005084c7547 */ /* 0x002fea000b800000 */
[C---:B------:R-:W-:Y:S01]  /*00d0*/  VIADD R2, R28.reuse, 0xffffffff ;  /* 0xffffffff1c027836 */ /* 0x040fe20000000000 */
[----:B------:R-:W-:-:S04]  /*00e0*/  LOP3.LUT R12, R28, 0x7, RZ, 0xc0, !PT ;  /* 0x000000071c0c7812 */ /* 0x000fc800078ec0ff */
[----:B------:R-:W-:Y:S01]  /*00f0*/  ISETP.GE.U32.AND P0, PT, R2, 0x7, PT ;  /* 0x000000070200780c */ /* 0x000fe20003f06070 */
[----:B------:R-:W-:Y:S01]  /*0100*/  IMAD.MOV.U32 R2, RZ, RZ, RZ ;  /* 0x000000ffff027224 */ /* 0x000fe200078e00ff */
[----:B------:R-:W-:-:S11]  /*0110*/  ISETP.NE.AND P1, PT, R12, RZ, PT ;  /* 0x000000ff0c00720c */ /* 0x000fd60003f25270 */
[----:B------:R-:W-:Y:S05]  /*0120*/  @!P0 BRA `(.L_x_38) ;  /* 0x00000000009c8947 */ /* 0x000fea0003800000 */
[----:B------:R-:W0:Y:S01]  /*0130*/  LDCU.64 UR6, c[0x0][0x398] ;  /* 0x00007300ff0677ac */ /* 0x000e220008000a00 */
[----:B------:R-:W-:Y:S01]  /*0140*/  LOP3.LUT R2, R28, 0x7ffffff8, RZ, 0xc0, !PT ;  /* 0x7ffffff81c027812 */ /* 0x000fe200078ec0ff */
[----:B------:R-:W1:Y:S04]  /*0150*/  LDCU.64 UR4, c[0x0][0x3a0] ;  /* 0x00007400ff0477ac */ /* 0x000e680008000a00 */
[----:B------:R-:W-:Y:S01]  /*0160*/  IMAD.MOV R3, RZ, RZ, -R2 ;  /* 0x000000ffff037224 */ /* 0x000fe200078e0a02 */
[----:B0-----:R-:W-:Y:S02]  /*0170*/  UIADD3 UR6, UP0, UPT, UR6, 0x20, URZ ;  /* 0x0000002006067890 */ /* 0x001fe4000ff1e0ff */
[----:B-1----:R-:W-:Y:S02]  /*0180*/  UIADD3 UR4, UP1, UPT, UR4, 0x20, URZ ;  /* 0x0000002004047890 */ /* 0x002fe4000ff3e0ff */
[----:B------:R-:W-:-:S02]  /*0190*/  UIADD3.X UR7, UPT, UPT, URZ, UR7, URZ, UP0, !UPT ;  /* 0x00000007ff077290 */ /* 0x000fc400087fe4ff */
[----:B------:R-:W-:Y:S01]  /*01a0*/  IMAD.U32 R10, RZ, RZ, UR6 ;  /* 0x00000006ff0a7e24 */ /* 0x000fe2000f8e00ff */
[----:B------:R-:W-:Y:S01]  /*01b0*/  UIADD3.X UR5, UPT, UPT, URZ, UR5, URZ, UP1, !UPT ;  /* 0x00000005ff057290 */ /* 0x000fe20008ffe4ff */
[----:B------:R-:W-:Y:S02]  /*01c0*/  IMAD.U32 R8, RZ, RZ, UR4 ;  /* 0x00000004ff087e24 */ /* 0x000fe4000f8e00ff */
[----:B------:R-:W-:-:S03]  /*01d0*/  IMAD.U32 R11, RZ, RZ, UR7 ;  /* 0x00000007ff0b7e24 */ /* 0x000fc6000f8e00ff */
[----:B------:R-:W-:-:S07]  /*01e0*/  IMAD.U32 R9, RZ, RZ, UR5 ;  /* 0x00000005ff097e24 */ /* 0x000fce000f8e00ff */
.L_x_39:
[----:B0-----:R-:W-:Y:S01]  /*01f0*/  MOV R4, R10 ;  /* 0x0000000a00047202 */ /* 0x001fe20000000f00 */
[----:B------:R-:W-:Y:S02]  /*0200*/  IMAD.MOV.U32 R5, RZ, RZ, R11 ;  /* 0x000000ffff057224 */ /* 0x000fe400078e000b */
[----:B------:R-:W-:Y:S01]  /*0210*/  IMAD.MOV.U32 R6, RZ, RZ, R8 ;  /* 0x000000ffff067224 */ /* 0x000fe200078e0008 */
[----:B------:R-:W-:Y:S01]  /*0220*/  IADD3 R10, P2, PT, R4, 0x40, RZ ;  /* 0x00000040040a7810 */ /* 0x000fe20007f5e0ff */
[----:B------:R-:W-:Y:S01]  /*0230*/  IMAD.MOV.U32 R7, RZ, RZ, R9 ;  /* 0x000000ffff077224 */ /* 0x000fe200078e0009 */
[----:B------:R0:W-:Y:S01]  /*0240*/  STG.E.64 desc[UR8][R4.64+-0x20], RZ ;  /* 0xffffe0ff04007986 */ /* 0x0001e2000c101b08 */
[----:B------:R-:W-:Y:S01]  /*0250*/  VIADD R3, R3, 0x8 ;  /* 0x0000000803037836 */ /* 0x000fe20000000000 */
[----:B------:R-:W-:Y:S01]  /*0260*/  IADD3 R8, P3, PT, R6, 0x40, RZ ;  /* 0x0000004006087810 */ /* 0x000fe20007f7e0ff */
[----:B------:R-:W-:Y:S01]  /*0270*/  IMAD.X R11, RZ, RZ, R5, P2 ;  /* 0x000000ffff0b7224 */ /* 0x000fe200010e0605 */
[----:B------:R0:W-:Y:S02]  /*0280*/  STG.E.64 desc[UR8][R6.64+-0x20], RZ ;  /* 0xffffe0ff06007986 */ /* 0x0001e4000c101b08 */
[----:B------:R-:W-:Y:S01]  /*0290*/  ISETP.NE.AND P0, PT, R3, RZ, PT ;  /* 0x000000ff0300720c */ /* 0x000fe20003f05270 */
[----:B------:R-:W-:Y:S01]  /*02a0*/  IMAD.X R9, RZ, RZ, R7, P3 ;  /* 0x000000ffff097224 */ /* 0x000fe200018e0607 */
[----:B------:R0:W-:Y:S04]  /*02b0*/  STG.E.64 desc[UR8][R4.64+-0x18], RZ ;  /* 0xffffe8ff04007986 */ /* 0x0001e8000c101b08 */
        /* <DEDUP_REMOVED lines=12> */
[----:B------:R0:W-:Y:S01]  /*0380*/  STG.E.64 desc[UR8][R6.64+0x18], RZ ;  /* 0x000018ff06007986 */ /* 0x0001e2000c101b08 */
[----:B------:R-:W-:Y:S05]  /*0390*/  @P0 BRA `(.L_x_39) ;  /* 0xfffffffc00940947 */ /* 0x000fea000383ffff */
.L_x_38:
[----:B------:R-:W-:Y:S05]  /*03a0*/  @!P1 BRA `(.L_x_37) ;  /* 0x0000000000949947 */ /* 0x000fea0003800000 */
[----:B------:R-:W-:Y:S02]  /*03b0*/  ISETP.GE.U32.AND P0, PT, R12, 0x4, PT ;  /* 0x000000040c00780c */ /* 0x000fe40003f06070 */
[----:B------:R-:W-:-:S04]  /*03c0*/  LOP3.LUT R3, R28, 0x3, RZ, 0xc0, !PT ;  /* 0x000000031c037812 */ /* 0x000fc800078ec0ff */
[----:B------:R-:W-:-:S07]  /*03d0*/  ISETP.NE.AND P1, PT, R3, RZ, PT ;  /* 0x000000ff0300720c */ /* 0x000fce0003f25270 */
[----:B------:R-:W-:Y:S06]  /*03e0*/  @!P0 BRA `(.L_x_40) ;  /* 0x0000000000348947 */ /* 0x000fec0003800000 */
[----:B0-----:R-:W0:Y:S08]  /*03f0*/  LDC.64 R4, c[0x0][0x398] ;  /* 0x0000e600ff047b82 */ /* 0x001e300000000a00 */
[----:B------:R-:W1:Y:S01]  /*0400*/  LDC.64 R6, c[0x0][0x3a0] ;  /* 0x0000e800ff067b82 */ /* 0x000e620000000a00 */
[----:B0-----:R-:W-:-:S05]  /*0410*/  IMAD.WIDE.U32 R4, R2, 0x8, R4 ;  /* 0x0000000802047825 */ /* 0x001fca00078e0004 */
[----:B------:R2:W-:Y:S01]  /*0420*/  STG.E.64 desc[UR8][R4.64], RZ ;  /* 0x000000ff04007986 */ /* 0x0005e2000c101b08 */
[C---:B-1----:R-:W-:Y:S01]  /*0430*/  IMAD.WIDE.U32 R6, R2.reuse, 0x8, R6 ;  /* 0x0000000802067825 */ /* 0x042fe200078e0006 */
[----:B------:R-:W-:-:S04]  /*0440*/  IADD3 R2, PT, PT, R2, 0x4, RZ ;  /* 0x0000000402027810 */ /* 0x000fc80007ffe0ff */
[----:B------:R2:W-:Y:S04]  /*0450*/  STG.E.64 desc[UR8][R6.64], RZ ;  /* 0x000000ff06007986 */ /* 0x0005e8000c101b08 */
[----:B------:R2:W-:Y:S04]  /*0460*/  STG.E.64 desc[UR8][R4.64+0x8], RZ ;  /* 0x000008ff04007986 */ /* 0x0005e8000c101b08 */
[----:B------:R2:W-:Y:S04]  /*0470*/  STG.E.64 desc[UR8][R6.64+0x8], RZ ;  /* 0x000008ff06007986 */ /* 0x0005e8000c101b08 */
[----:B------:R2:W-:Y:S04]  /*0480*/  STG.E.64 desc[UR8][R4.64+0x10], RZ ;  /* 0x000010ff04007986 */ /* 0x0005e8000c101b08 */
[----:B------:R2:W-:Y:S04]  /*0490*/  STG.E.64 desc[UR8][R6.64+0x10], RZ ;  /* 0x000010ff06007986 */ /* 0x0005e8000c101b08 */
[----:B------:R2:W-:Y:S04]  /*04a0*/  STG.E.64 desc[UR8][R4.64+0x18], RZ ;  /* 0x000018ff04007986 */ /* 0x0005e8000c101b08 */
[----:B------:R2:W-:Y:S02]  /*04b0*/  STG.E.64 desc[UR8][R6.64+0x18], RZ ;  /* 0x000018ff06007986 */ /* 0x0005e4000c101b08 */
.L_x_40:
[----:B------:R-:W-:Y:S05]  /*04c0*/  @!P1 BRA `(.L_x_37) ;  /* 0x00000000004c9947 */ /* 0x000fea0003800000 */
[----:B0-2---:R-:W-:Y:S02]  /*04d0*/  LOP3.LUT R4, R28, 0x1, RZ, 0xc0, !PT ;  /* 0x000000011c047812 */ /* 0x005fe400078ec0ff */
[----:B------:R-:W-:Y:S02]  /*04e0*/  ISETP.NE.AND P0, PT, R3, 0x1, PT ;  /* 0x000000010300780c */ /* 0x000fe40003f05270 */
[----:B------:R-:W-:-:S13]  /*04f0*/  ISETP.NE.U32.AND P1, PT, R4, 0x1, PT ;  /* 0x000000010400780c */ /* 0x000fda0003f25070 */
[----:B------:R-:W0:Y:S08]  /*0500*/  @!P1 LDC.64 R8, c[0x0][0x398] ;  /* 0x0000e600ff089b82 */ /* 0x000e300000000a00 */
[----:B------:R-:W1:Y:S01]  /*0510*/  @!P1 LDC.64 R10, c[0x0][0x3a0] ;  /* 0x0000e800ff0a9b82 */ /* 0x000e620000000a00 */
[----:B------:R-:W-:Y:S05]  /*0520*/  @!P0 BRA `(.L_x_41) ;  /* 0x0000000000248947 */ /* 0x000fea0003800000 */
[----:B------:R-:W2:Y:S08]  /*0530*/  LDC.64 R4, c[0x0][0x398] ;  /* 0x0000e600ff047b82 */ /* 0x000eb00000000a00 */
[----:B------:R-:W3:Y:S01]  /*0540*/  LDC.64 R6, c[0x0][0x3a0] ;  /* 0x0000e800ff067b82 */ /* 0x000ee20000000a00 */
[----:B--2---:R-:W-:-:S05]  /*0550*/  IMAD.WIDE.U32 R4, R2, 0x8, R4 ;  /* 0x0000000802047825 */ /* 0x004fca00078e0004 */
[----:B------:R2:W-:Y:S01]  /*0560*/  STG.E.64 desc[UR8][R4.64], RZ ;  /* 0x000000ff04007986 */ /* 0x0005e2000c101b08 */
[----:B---3--:R-:W-:-:S04]  /*0570*/  IMAD.WIDE.U32 R6, R2, 0x8, R6 ;  /* 0x0000000802067825 */ /* 0x008fc800078e0006 */
[----:B------:R-:W-:Y:S01]  /*0580*/  VIADD R2, R2, 0x2 ;  /* 0x0000000202027836 */ /* 0x000fe20000000000 */
[----:B------:R2:W-:Y:S04]  /*0590*/  STG.E.64 desc[UR8][R6.64], RZ ;  /* 0x000000ff06007986 */ /* 0x0005e8000c101b08 */
[----:B------:R2:W-:Y:S04]  /*05a0*/  STG.E.64 desc[UR8][R4.64+0x8], RZ ;  /* 0x000008ff04007986 */ /* 0x0005e8000c101b08 */
[----:B------:R2:W-:Y:S02]  /*05b0*/  STG.E.64 desc[UR8][R6.64+0x8], RZ ;  /* 0x000008ff06007986 */ /* 0x0005e4000c101b08 */
.L_x_41:
[----:B0-2---:R-:W-:-:S04]  /*05c0*/  @!P1 IMAD.WIDE.U32 R4, R2, 0x8, R8 ;  /* 0x0000000802049825 */ /* 0x005fc800078e0008 */
[----:B-1----:R-:W-:Y:S01]  /*05d0*/  @!P1 IMAD.WIDE.U32 R2, R2, 0x8, R10 ;  /* 0x0000000802029825 */ /* 0x002fe200078e000a */
[----:B------:R1:W-:Y:S04]  /*05e0*/  @!P1 STG.E.64 desc[UR8][R4.64], RZ ;  /* 0x000000ff04009986 */ /* 0x0003e8000c101b08 */
[----:B------:R1:W-:Y:S02]  /*05f0*/  @!P1 STG.E.64 desc[UR8][R2.64], RZ ;  /* 0x000000ff02009986 */ /* 0x0003e4000c101b08 */
.L_x_37:
[----:B-1----:R-:W1:Y:S02]  /*0600*/  LDC R3, c[0x0][0x390] ;  /* 0x0000e400ff037b82 */ /* 0x002e640000000800 */
[----:B-1----:R-:W-:-:S13]  /*0610*/  ISETP.GE.U32.AND P0, PT, R0, R3, PT ;  /* 0x000000030000720c */ /* 0x002fda0003f06070 */
[----:B------:R-:W-:Y:S05]  /*0620*/  @P0 EXIT ;  /* 0x000000000000094d */ /* 0x000fea0003800000 */
[----:B------:R-:W0:Y:S01]  /*0630*/  LDCU UR14, c[0x0][0x390] ;  /* 0x00007200ff0e77ac */ /* 0x000e220008000800 */
[----:B------:R-:W-:Y:S01]  /*0640*/  IMAD.IADD R2, R3, 0x1, -R28 ;  /* 0x0000000103027824 */ /* 0x000fe200078e0a1c */
[----:B------:R-:W-:-:S04]  /*0650*/  CS2R R22, SRZ ;  /* 0x0000000000167805 */ /* 0x000fc8000001ff00 */
[----:B------:R-:W-:Y:S01]  /*0660*/  LOP3.LUT P0, R2, R2, 0x3, RZ, 0xc0, !PT ;  /* 0x0000000302027812 */ /* 0x000fe2000780c0ff */
[----:B0-2---:R-:W-:-:S05]  /*0670*/  VIADD R4, R28, -UR14 ;  /* 0x8000000e1c047c36 */ /* 0x005fca0008000000 */
[----:B------:R-:W-:Y:S02]  /*0680*/  ISETP.GT.U32.AND P1, PT, R4, -0x4, PT ;  /* 0xfffffffc0400780c */ /* 0x000fe40003f24070 */
[----:B------:R-:W-:-:S05]  /*0690*/  CS2R R4, SRZ ;  /* 0x0000000000047805 */ /* 0x000fca000001ff00 */
[----:B------:R-:W-:Y:S06]  /*06a0*/  @!P0 BRA `(.L_x_42) ;  /* 0x0000000000f48947 */ /* 0x000fec0003800000 */
[----:B------:R-:W0:Y:S01]  /*06b0*/  LDCU.64 UR10, c[0x0][0x3a0] ;  /* 0x00007400ff0a77ac */ /* 0x000e220008000a00 */
[----:B------:R-:W-:Y:S02]  /*06c0*/  ISETP.LT.U32.AND P0, PT, R3, R0, PT ;  /* 0x000000000300720c */ /* 0x000fe40003f01070 */
[----:B------:R-:W-:Y:S01]  /*06d0*/  CS2R R6, SRZ ;  /* 0x0000000000067805 */ /* 0x000fe2000001ff00 */
[----:B------:R-:W1:Y:S01]  /*06e0*/  LDCU.128 UR4, c[0x0][0x380] ;  /* 0x00007000ff0477ac */ /* 0x000e620008000c00 */
[----:B------:R-:W-:Y:S01]  /*06f0*/  ISETP.LT.U32.AND.EX P0, PT, RZ, RZ, PT, P0 ;  /* 0x000000ffff00720c */ /* 0x000fe20003f01100 */
[----:B------:R-:W2:Y:S03]  /*0700*/  LDCU.64 UR12, c[0x0][0x398] ;  /* 0x00007300ff0c77ac */ /* 0x000ea60008000a00 */
[----:B------:R-:W-:-:S04]  /*0710*/  SEL R0, R0, R3, !P0 ;  /* 0x0000000300007207 */ /* 0x000fc80004000000 */
[C---:B------:R-:W-:Y:S01]  /*0720*/  SHF.L.U64.HI R17, R0.reuse, 0x3, RZ ;  /* 0x0000000300117819 */ /* 0x040fe200000102ff */
[C---:B------:R-:W-:Y:S01]  /*0730*/  IMAD.SHL.U32 R12, R0.reuse, 0x4, RZ ;  /* 0x00000004000c7824 */ /* 0x040fe200078e00ff */
[C---:B------:R-:W-:Y:S01]  /*0740*/  SHF.L.U64.HI R15, R0.reuse, 0x2, RZ ;  /* 0x00000002000f7819 */ /* 0x040fe200000102ff */
[----:B------:R-:W-:Y:S02]  /*0750*/  IMAD.SHL.U32 R14, R0, 0x8, RZ ;  /* 0x00000008000e7824 */ /* 0x000fe400078e00ff */
[----:B------:R-:W-:Y:S01]  /*0760*/  IMAD.MOV R0, RZ, RZ, -R2 ;  /* 0x000000ffff007224 */ /* 0x000fe200078e0a02 */
[----:B------:R-:W-:Y:S02]  /*0770*/  CS2R R2, SRZ ;  /* 0x0000000000027805 */ /* 0x000fe4000001ff00 */
[----:B0-----:R-:W-:Y:S02]  /*0780*/  IADD3 R18, P0, PT, R14, UR10, RZ ;  /* 0x0000000a0e127c10 */ /* 0x001fe4000ff1e0ff */
[----:B-1----:R-:W-:-:S02]  /*0790*/  IADD3 R16, P3, PT, R12, UR6, RZ ;  /* 0x000000060c107c10 */ /* 0x002fc4000ff7e0ff */
[----:B------:R-:W-:Y:S02]  /*07a0*/  IADD3 R12, P4, PT, R12, UR4, RZ ;  /* 0x000000040c0c7c10 */ /* 0x000fe4000ff9e0ff */
[----:B--2---:R-:W-:Y:S02]  /*07b0*/  IADD3 R14, P2, PT, R14, UR12, RZ ;  /* 0x0000000c0e0e7c10 */ /* 0x004fe4000ff5e0ff */
[----:B------:R-:W-:Y:S02]  /*07c0*/  IADD3.X R19, PT, PT, R15, UR7, RZ, P3, !PT ;  /* 0x000000070f137c10 */ /* 0x000fe40009ffe4ff */
[----:B------:R-:W-:Y:S02]  /*07d0*/  IADD3.X R13, PT, PT, R17, UR11, RZ, P0, !PT ;  /* 0x0000000b110d7c10 */ /* 0x000fe400087fe4ff */
[----:B------:R-:W-:Y:S02]  /*07e0*/  IADD3.X R15, PT, PT, R15, UR5, RZ, P4, !PT ;  /* 0x000000050f0f7c10 */ /* 0x000fe4000a7fe4ff */
[----:B------:R-:W-:-:S07]  /*07f0*/  IADD3.X R17, PT, PT, R17, UR13, RZ, P2, !PT ;  /* 0x0000000d11117c10 */ /* 0x000fce00097fe4ff */
.L_x_43:
[----:B------:R-:W-:Y:S01]  /*0800*/  MOV R20, R16 ;  /* 0x0000001000147202 */ /* 0x000fe20000000f00 */
[----:B------:R-:W-:-:S05]  /*0810*/  IMAD.MOV.U32 R21, RZ, RZ, R19 ;  /* 0x000000ffff157224 */ /* 0x000fca00078e0013 */
[----:B------:R0:W2:Y:S02]  /*0820*/  LDG.E.CONSTANT R10, desc[UR8][R20.64] ;  /* 0x00000008140a7981 */ /* 0x0000a4000c1e9900 */
[----:B0-----:R-:W-:Y:S02]  /*0830*/  IMAD.MOV.U32 R20, RZ, RZ, R12 ;  /* 0x000000ffff147224 */ /* 0x001fe400078e000c */
[----:B------:R-:W-:-:S05]  /*0840*/  IMAD.MOV.U32 R21, RZ, RZ, R15 ;  /* 0x000000ffff157224 */ /* 0x000fca00078e000f */
[----:B------:R-:W3:Y:S01]  /*0850*/  LDG.E.CONSTANT R8, desc[UR8][R20.64] ;  /* 0x0000000814087981 */ /* 0x000ee2000c1e9900 */
[----:B------:R-:W-:Y:S01]  /*0860*/  VIADD R0, R0, 0x1 ;  /* 0x0000000100007836 */ /* 0x000fe20000000000 */
[----:B------:R-:W-:Y:S01]  /*0870*/  MOV R23, 0x7ff80000 ;  /* 0x7ff8000000177802 */ /* 0x000fe20000000f00 */
[----:B------:R-:W-:Y:S01]  /*0880*/  IMAD.MOV.U32 R4, RZ, RZ, 0x0 ;  /* 0x00000000ff047424 */ /* 0x000fe200078e00ff */
[----:B------:R-:W-:Y:S01]  /*0890*/  IADD3 R16, P4, PT, R16, 0x4, RZ ;  /* 0x0000000410107810 */ /* 0x000fe20007f9e0ff */
[----:B------:R-:W-:Y:S01]  /*08a0*/  IMAD.MOV.U32 R5, RZ, RZ, 0x7ff80000 ;  /* 0x7ff80000ff057424 */ /* 0x000fe200078e00ff */
[----:B------:R-:W-:Y:S01]  /*08b0*/  IADD3 R12, P5, PT, R12, 0x4, RZ ;  /* 0x000000040c0c7810 */ /* 0x000fe20007fbe0ff */
[----:B------:R-:W-:Y:S02]  /*08c0*/  IMAD.MOV.U32 R22, RZ, RZ, 0x0 ;  /* 0x00000000ff167424 */ /* 0x000fe400078e00ff */
[----:B------:R-:W-:Y:S02]  /*08d0*/  VIADD R28, R28, 0x1 ;  /* 0x000000011c1c7836 */ /* 0x000fe40000000000 */
[----:B------:R-:W-:-:S02]  /*08e0*/  IMAD.X R19, RZ, RZ, R19, P4 ;  /* 0x000000ffff137224 */ /* 0x000fc400020e0613 */
[----:B------:R-:W-:Y:S01]  /*08f0*/  IMAD.X R15, RZ, RZ, R15, P5 ;  /* 0x000000ffff0f7224 */ /* 0x000fe200028e060f */
[----:B--2---:R-:W-:-:S04]  /*0900*/  FSETP.NAN.AND P0, PT, |R10|, |R10|, PT ;  /* 0x4000000a0a00720b */ /* 0x004fc80003f08200 */
[----:B---3--:R-:W-:-:S13]  /*0910*/  FSETP.NAN.OR P0, PT, |R8|, |R8|, P0 ;  /* 0x400000080800720b */ /* 0x008fda0000708600 */
[----:B------:R-:W-:-:S06]  /*0920*/  DSETP.NAN.OR P0, PT, R6, R6, P0 ;  /* 0x000000060600722a */ /* 0x000fcc0000708400 */
[----:B------:R-:W-:-:S14]  /*0930*/  DSETP.NAN.OR P0, PT, R2, R2, P0 ;  /* 0x000000020200722a */ /* 0x000fdc0000708400 */
[----:B------:R-:W-:Y:S08]  /*0940*/  @!P0 F2F.F64.F32 R8, R8 ;  /* 0x0000000800088310 */ /* 0x000ff00000201800 */
[----:B------:R-:W0:Y:S02]  /*0950*/  @!P0 F2F.F64.F32 R10, R10 ;  /* 0x0000000a000a8310 */ /* 0x000e240000201800 */
[----:B0-----:R-:W-:-:S02]  /*0960*/  @!P0 DFMA R4, R8, R10, R6 ;  /* 0x0000000a0804822b */ /* 0x001fc40000000006 */
[----:B------:R-:W-:Y:S01]  /*0970*/  @!P0 DADD R22, R10, R2 ;  /* 0x000000000a168229 */ /* 0x000fe20000000002 */
[----:B------:R-:W-:Y:S01]  /*0980*/  ISETP.NE.AND P0, PT, R0, RZ, PT ;  /* 0x000000ff0000720c */ /* 0x000fe20003f05270 */
[----:B------:R-:W-:Y:S01]  /*0990*/  IMAD.MOV.U32 R2, RZ, RZ, R14 ;  /* 0x000000ffff027224 */ /* 0x000fe200078e000e */
[----:B------:R-:W-:Y:S01]  /*09a0*/  IADD3 R14, P3, PT, R14, 0x8, RZ ;  /* 0x000000080e0e7810 */ /* 0x000fe20007f7e0ff */
[----:B------:R-:W-:Y:S02]  /*09b0*/  IMAD.MOV.U32 R3, RZ, RZ, R17 ;  /* 0x000000ffff037224 */ /* 0x000fe400078e0011 */
[----:B------:R-:W-:Y:S01]  /*09c0*/  IMAD.MOV.U32 R6, RZ, RZ, R18 ;  /* 0x000000ffff067224 */ /* 0x000fe200078e0012 */
[----:B------:R-:W-:Y:S01]  /*09d0*/  IADD3 R18, P2, PT, R18, 0x8, RZ ;  /* 0x0000000812127810 */ /* 0x000fe20007f5e0ff */
[----:B------:R-:W-:Y:S01]  /*09e0*/  IMAD.MOV.U32 R7, RZ, RZ, R13 ;  /* 0x000000ffff077224 */ /* 0x000fe200078e000d */
[----:B------:R0:W-:Y:S01]  /*09f0*/  STG.E.64 desc[UR8][R2.64], R4 ;  /* 0x0000000402007986 */ /* 0x0001e2000c101b08 */
[----:B------:R-:W-:Y:S01]  /*0a00*/  IMAD.X R17, RZ, RZ, R17, P3 ;  /* 0x000000ffff117224 */ /* 0x000fe200018e0611 */
[----:B------:R-:W-:-:S02]  /*0a10*/  IADD3.X R13, PT, PT, RZ, R13, RZ, P2, !PT ;  /* 0x0000000dff0d7210 */ /* 0x000fc400017fe4ff */
[----:B------:R1:W-:Y:S01]  /*0a20*/  STG.E.64 desc[UR8][R6.64], R22 ;  /* 0x0000001606007986 */ /* 0x0003e2000c101b08 */
[----:B0-----:R-:W-:Y:S02]  /*0a30*/  IMAD.MOV.U32 R2, RZ, RZ, R22 ;  /* 0x000000ffff027224 */ /* 0x001fe400078e0016 */
[----:B------:R-:W-:Y:S02]  /*0a40*/  IMAD.MOV.U32 R3, RZ, RZ, R23 ;  /* 0x000000ffff037224 */ /* 0x000fe400078e0017 */
[----:B-1----:R-:W-:Y:S01]  /*0a50*/  IMAD.MOV.U32 R6, RZ, RZ, R4 ;  /* 0x000000ffff067224 */ /* 0x002fe200078e0004 */
[----:B------:R-:W-:Y:S01]  /*0a60*/  MOV R7, R5 ;  /* 0x0000000500077202 */ /* 0x000fe20000000f00 */
[----:B------:R-:W-:Y:S06]  /*0a70*/  @P0 BRA `(.L_x_43) ;  /* 0xfffffffc00600947 */ /* 0x000fec000383ffff */
.L_x_42:
[----:B------:R-:W-:Y:S05]  /*0a80*/  @P1 EXIT ;  /* 0x000000000000194d */ /* 0x000fea0003800000 */
[----:B------:R-:W0:Y:S01]  /*0a90*/  LDCU.128 UR4, c[0x0][0x380] ;  /* 0x00007000ff0477ac */ /* 0x000e220008000c00 */
[----:B------:R-:W-:Y:S02]  /*0aa0*/  IMAD.MOV.U32 R2, RZ, RZ, 0x8 ;  /* 0x00000008ff027424 */ /* 0x000fe400078e00ff */
[----:B------:R-:W-:Y:S01]  /*0ab0*/  IMAD.MOV.U32 R3, RZ, RZ, 0x0 ;  /* 0x00000000ff037424 */ /* 0x000fe200078e00ff */
[----:B------:R-:W1:Y:S01]  /*0ac0*/  LDCU.64 UR10, c[0x0][0x398] ;  /* 0x00007300ff0a77ac */ /* 0x000e620008000a00 */
[----:B------:R-:W-:Y:S02]  /*0ad0*/  IMAD.MOV.U32 R6, RZ, RZ, 0x10 ;  /* 0x00000010ff067424 */ /* 0x000fe400078e00ff */
[----:B------:R-:W-:Y:S01]  /*0ae0*/  IMAD.MOV.U32 R7, RZ, RZ, 0x0 ;  /* 0x00000000ff077424 */ /* 0x000fe200078e00ff */
[----:B------:R-:W2:Y:S01]  /*0af0*/  LDCU.64 UR12, c[0x0][0x3a0] ;  /* 0x00007400ff0c77ac */ /* 0x000ea20008000a00 */
[----:B------:R-:W-:-:S04]  /*0b00*/  IMAD.WIDE.U32 R2, R28, 0x4, R2 ;  /* 0x000000041c027825 */ /* 0x000fc800078e0002 */
[----:B------:R-:W-:-:S04]  /*0b10*/  IMAD.WIDE.U32 R6, R28, 0x8, R6 ;  /* 0x000000081c067825 */ /* 0x000fc800078e0006 */
[----:B------:R-:W-:Y:S01]  /*0b20*/  VIADD R28, R28, -UR14 ;  /* 0x8000000e1c1c7c36 */ /* 0x000fe20008000000 */
[C---:B0-----:R-:W-:Y:S02]  /*0b30*/  IADD3 R24, P0, PT, R2.reuse, UR4, RZ ;  /* 0x0000000402187c10 */ /* 0x041fe4000ff1e0ff */
[----:B------:R-:W-:Y:S02]  /*0b40*/  IADD3 R8, P1, PT, R2, UR6, RZ ;  /* 0x0000000602087c10 */ /* 0x000fe4000ff3e0ff */
[C---:B-1----:R-:W-:Y:S02]  /*0b50*/  IADD3 R0, P2, PT, R6.reuse, UR10, RZ ;  /* 0x0000000a06007c10 */ /* 0x042fe4000ff5e0ff */
[C---:B------:R-:W-:Y:S02]  /*0b60*/  IADD3.X R25, PT, PT, R3.reuse, UR5, RZ, P0, !PT ;  /* 0x0000000503197c10 */ /* 0x040fe400087fe4ff */
[----:B--2---:R-:W-:Y:S02]  /*0b70*/  IADD3 R2, P3, PT, R6, UR12, RZ ;  /* 0x0000000c06027c10 */ /* 0x004fe4000ff7e0ff */
[----:B------:R-:W-:-:S02]  /*0b80*/  IADD3.X R9, PT, PT, R3, UR7, RZ, P1, !PT ;  /* 0x0000000703097c10 */ /* 0x000fc40008ffe4ff */
[C---:B------:R-:W-:Y:S02]  /*0b90*/  IADD3.X R29, PT, PT, R7.reuse, UR11, RZ, P2, !PT ;  /* 0x0000000b071d7c10 */ /* 0x040fe400097fe4ff */
[----:B------:R-:W-:-:S07]  /*0ba0*/  IADD3.X R3, PT, PT, R7, UR13, RZ, P3, !PT ;  /* 0x0000000d07037c10 */ /* 0x000fce0009ffe4ff */
.L_x_44:
[----:B------:R-:W-:Y:S01]  /*0bb0*/  MOV R6, R8 ;  /* 0x0000000800067202 */ /* 0x000fe20000000f00 */
[----:B------:R-:W-:Y:S02]  /*0bc0*/  IMAD.MOV.U32 R7, RZ, RZ, R9 ;  /* 0x000000ffff077224 */ /* 0x000fe400078e0009 */
[----:B------:R-:W-:Y:S02]  /*0bd0*/  IMAD.MOV.U32 R8, RZ, RZ, R24 ;  /* 0x000000ffff087224 */ /* 0x000fe400078e0018 */
[----:B------:R-:W-:Y:S01]  /*0be0*/  IMAD.MOV.U32 R9, RZ, RZ, R25 ;  /* 0x000000ffff097224 */ /* 0x000fe200078e0019 */
[----:B0-----:R-:W2:Y:S04]  /*0bf0*/  LDG.E.CONSTANT R14, desc[UR8][R6.64+-0x8] ;  /* 0xfffff808060e7981 */ /* 0x001ea8000c1e9900 */
[----:B------:R-:W3:Y:S04]  /*0c00*/  LDG.E.CONSTANT R19, desc[UR8][R8.64+-0x8] ;  /* 0xfffff80808137981 */ /* 0x000ee8000c1e9900 */
[----:B------:R-:W4:Y:S04]  /*0c10*/  LDG.E.CONSTANT R18, desc[UR8][R6.64+-0x4] ;  /* 0xfffffc0806127981 */ /* 0x000f28000c1e9900 */
[----:B------:R-:W5:Y:S04]  /*0c20*/  LDG.E.CONSTANT R20, desc[UR8][R8.64+-0x4] ;  /* 0xfffffc0808147981 */ /* 0x000f68000c1e9900 */
[----:B------:R-:W5:Y:S04]  /*0c30*/  LDG.E.CONSTANT R27, desc[UR8][R6.64] ;  /* 0x00000008061b7981 */ /* 0x000f68000c1e9900 */
[----:B------:R-:W5:Y:S04]  /*0c40*/  LDG.E.CONSTANT R25, desc[UR8][R8.64] ;  /* 0x0000000808197981 */ /* 0x000f68000c1e9900 */
[----:B------:R-:W5:Y:S04]  /*0c50*/  LDG.E.CONSTANT R24, desc[UR8][R6.64+0x4] ;  /* 0x0000040806187981 */ /* 0x000f68000c1e9900 */
[----:B------:R-:W5:Y:S01]  /*0c60*/  LDG.E.CONSTANT R26, desc[UR8][R8.64+0x4] ;  /* 0x00000408081a7981 */ /* 0x000f62000c1e9900 */
[----:B------:R-:W-:Y:S01]  /*0c70*/  IMAD.MOV.U32 R10, RZ, RZ, 0x0 ;  /* 0x00000000ff0a7424 */ /* 0x000fe200078e00ff */
[----:B------:R-:W-:Y:S01]  /*0c80*/  IADD3 R28, PT, PT, R28, 0x4, RZ ;  /* 0x000000041c1c7810 */ /* 0x000fe20007ffe0ff */
[----:B------:R-:W-:Y:S01]  /*0c90*/  IMAD.MOV.U32 R11, RZ, RZ, 0x7ff80000 ;  /* 0x7ff80000ff0b7424 */ /* 0x000fe200078e00ff */
[----:B--2---:R-:W-:-:S04]  /*0ca0*/  FSETP.NAN.AND P0, PT, |R14|, |R14|, PT ;  /* 0x4000000e0e00720b */ /* 0x004fc80003f08200 */
[----:B---3--:R-:W-:Y:S02]  /*0cb0*/  FSETP.NAN.OR P0, PT, |R19|, |R19|, P0 ;  /* 0x400000131300720b */ /* 0x008fe40000708600 */
[----:B----4-:R-:W-:-:S04]  /*0cc0*/  FSETP.NAN.AND P1, PT, |R18|, |R18|, PT ;  /* 0x400000121200720b */ /* 0x010fc80003f28200 */
[----:B-----5:R-:W-:-:S07]  /*0cd0*/  FSETP.NAN.OR P1, PT, |R20|, |R20|, P1 ;  /* 0x400000141400720b */ /* 0x020fce0000f28600 */
[----:B------:R-:W-:-:S06]  /*0ce0*/  DSETP.NAN.OR P0, PT, R4, R4, P0 ;  /* 0x000000040400722a */ /* 0x000fcc0000708400 */
[----:B------:R-:W-:-:S14]  /*0cf0*/  DSETP.NAN.OR P0, PT, R22, R22, P0 ;  /* 0x000000161600722a */ /* 0x000fdc0000708400 */
[----:B------:R0:W-:Y:S08]  /*0d00*/  @!P0 F2F.F64.F32 R12, R19 ;  /* 0x00000013000c8310 */ /* 0x0001f00000201800 */
[----:B------:R-:W1:Y:S01]  /*0d10*/  @!P0 F2F.F64.F32 R14, R14 ;  /* 0x0000000e000e8310 */ /* 0x000e620000201800 */
[----:B0-----:R-:W-:Y:S01]  /*0d20*/  IMAD.MOV.U32 R19, RZ, RZ, 0x7ff80000 ;  /* 0x7ff80000ff137424 */ /* 0x001fe200078e00ff */
[----:B-1----:R-:W-:Y:S01]  /*0d30*/  @!P0 DFMA R10, R12, R14, R4 ;  /* 0x0000000e0c0a822b */ /* 0x002fe20000000004 */
[----:B------:R-:W-:Y:S01]  /*0d40*/  MOV R12, 0x0 ;  /* 0x00000000000c7802 */ /* 0x000fe20000000f00 */
[----:B------:R-:W-:Y:S01]  /*0d50*/  IMAD.MOV.U32 R13, RZ, RZ, 0x7ff80000 ;  /* 0x7ff80000ff0d7424 */ /* 0x000fe200078e00ff */
[----:B------:R-:W-:Y:S01]  /*0d60*/  @!P0 DADD R12, R14, R22 ;  /* 0x000000000e0c8229 */ /* 0x000fe20000000016 */
[----:B------:R-:W-:Y:S01]  /*0d70*/  FSETP.NAN.AND P0, PT, |R27|, |R27|, PT ;  /* 0x4000001b1b00720b */ /* 0x000fe20003f08200 */
[----:B------:R-:W-:-:S03]  /*0d80*/  IMAD.MOV.U32 R14, RZ, RZ, 0x0 ;  /* 0x00000000ff0e7424 */ /* 0x000fc600078e00ff */
[----:B------:R-:W-:Y:S01]  /*0d90*/  DSETP.NAN.OR P1, PT, R10, R10, P1 ;  /* 0x0000000a0a00722a */ /* 0x000fe20000f28400 */
[----:B------:R-:W-:Y:S01]  /*0da0*/  FSETP.NAN.OR P0, PT, |R25|, |R25|, P0 ;  /* 0x400000191900720b */ /* 0x000fe20000708600 */
[----:B------:R-:W-:-:S04]  /*0db0*/  IMAD.MOV.U32 R15, RZ, RZ, 0x7ff80000 ;  /* 0x7ff80000ff0f7424 */ /* 0x000fc800078e00ff */
[----:B------:R-:W-:-:S14]  /*0dc0*/  DSETP.NAN.OR P1, PT, R12, R12, P1 ;  /* 0x0000000c0c00722a */ /* 0x000fdc0000f28400 */
[----:B------:R-:W-:Y:S08]  /*0dd0*/  @!P1 F2F.F64.F32 R16, R20 ;  /* 0x0000001400109310 */ /* 0x000ff00000201800 */
[----:B------:R0:W1:Y:S02]  /*0de0*/  @!P1 F2F.F64.F32 R4, R18 ;  /* 0x0000001200049310 */ /* 0x0000640000201800 */
[----:B0-----:R-:W-:Y:S01]  /*0df0*/  MOV R18, 0x0 ;  /* 0x0000000000127802 */ /* 0x001fe20000000f00 */
[----:B-1----:R-:W-:Y:S01]  /*0e00*/  @!P1 DFMA R14, R16, R4, R10 ;  /* 0x00000004100e922b */ /* 0x002fe2000000000a */
[----:B------:R-:W-:-:S02]  /*0e10*/  IMAD.MOV.U32 R16, RZ, RZ, 0x0 ;  /* 0x00000000ff107424 */ /* 0x000fc400078e00ff */
[----:B------:R-:W-:Y:S01]  /*0e20*/  IMAD.MOV.U32 R17, RZ, RZ, 0x7ff80000 ;  /* 0x7ff80000ff117424 */ /* 0x000fe200078e00ff */
[----:B------:R-:W-:Y:S01]  /*0e30*/  @!P1 DADD R16, R4, R12 ;  /* 0x0000000004109229 */ /* 0x000fe2000000000c */
[----:B------:R-:W-:-:S03]  /*0e40*/  FSETP.NAN.AND P1, PT, |R24|, |R24|, PT ;  /* 0x400000181800720b */ /* 0x000fc60003f28200 */
[----:B------:R-:W-:Y:S01]  /*0e50*/  DSETP.NAN.OR P0, PT, R14, R14, P0 ;  /* 0x0000000e0e00722a */ /* 0x000fe20000708400 */
[----:B------:R-:W-:-:S05]  /*0e60*/  FSETP.NAN.OR P1, PT, |R26|, |R26|, P1 ;  /* 0x4000001a1a00720b */ /* 0x000fca0000f28600 */
[----:B------:R-:W-:-:S14]  /*0e70*/  DSETP.NAN.OR P0, PT, R16, R16, P0 ;  /* 0x000000101000722a */ /* 0x000fdc0000708400 */
[----:B------:R-:W-:Y:S08]  /*0e80*/  @!P0 F2F.F64.F32 R20, R25 ;  /* 0x0000001900148310 */ /* 0x000ff00000201800 */
[----:B------:R0:W1:Y:S02]  /*0e90*/  @!P0 F2F.F64.F32 R4, R27 ;  /* 0x0000001b00048310 */ /* 0x0000640000201800 */
[----:B0-----:R-:W-:Y:S01]  /*0ea0*/  IMAD.MOV.U32 R27, RZ, RZ, R29 ;  /* 0x000000ffff1b7224 */ /* 0x001fe200078e001d */
[----:B-1----:R-:W-:Y:S01]  /*0eb0*/  @!P0 DFMA R18, R20, R4, R14 ;  /* 0x000000041412822b */ /* 0x002fe2000000000e */
[----:B------:R-:W-:-:S02]  /*0ec0*/  IMAD.MOV.U32 R20, RZ, RZ, 0x0 ;  /* 0x00000000ff147424 */ /* 0x000fc400078e00ff */
[----:B------:R-:W-:Y:S01]  /*0ed0*/  IMAD.MOV.U32 R21, RZ, RZ, 0x7ff80000 ;  /* 0x7ff80000ff157424 */ /* 0x000fe200078e00ff */
[----:B------:R-:W-:Y:S01]  /*0ee0*/  @!P0 DADD R20, R4, R16 ;  /* 0x0000000004148229 */ /* 0x000fe20000000010 */
[----:B------:R-:W-:Y:S01]  /*0ef0*/  ISETP.NE.AND P0, PT, R28, RZ, PT ;  /* 0x000000ff1c00720c */ /* 0x000fe20003f05270 */
[----:B------:R-:W-:Y:S02]  /*0f00*/  IMAD.MOV.U32 R5, RZ, RZ, 0x7ff80000 ;  /* 0x7ff80000ff057424 */ /* 0x000fe400078e00ff */
[----:B------:R-:W-:Y:S01]  /*0f10*/  DSETP.NAN.OR P1, PT, R18, R18, P1 ;  /* 0x000000121200722a */ /* 0x000fe20000f28400 */
[----:B------:R-:W-:-:S05]  /*0f20*/  MOV R4, 0x0 ;  /* 0x0000000000047802 */ /* 0x000fca0000000f00 */
[----:B------:R-:W-:-:S14]  /*0f30*/  DSETP.NAN.OR P1, PT, R20, R20, P1 ;  /* 0x000000141400722a */ /* 0x000fdc0000f28400 */
[----:B------:R0:W-:Y:S08]  /*0f40*/  @!P1 F2F.F64.F32 R22, R26 ;  /* 0x0000001a00169310 */ /* 0x0001f00000201800 */
[----:B------:R-:W1:Y:S01]  /*0f50*/  @!P1 F2F.F64.F32 R24, R24 ;  /* 0x0000001800189310 */ /* 0x000e620000201800 */
[----:B0-----:R-:W-:-:S05]  /*0f60*/  IMAD.MOV.U32 R26, RZ, RZ, R0 ;  /* 0x000000ffff1a7224 */ /* 0x001fca00078e0000 */
[----:B------:R0:W-:Y:S01]  /*0f70*/  STG.E.64 desc[UR8][R26.64+-0x10], R10 ;  /* 0xfffff00a1a007986 */ /* 0x0001e2000c101b08 */
[----:B------:R-:W-:-:S05]  /*0f80*/  IADD3 R0, P3, PT, R26, 0x20, RZ ;  /* 0x000000201a007810 */ /* 0x000fca0007f7e0ff */
[----:B------:R-:W-:Y:S01]  /*0f90*/  IMAD.X R29, RZ, RZ, R27, P3 ;  /* 0x000000ffff1d7224 */ /* 0x000fe200018e061b */
[----:B-1----:R-:W-:Y:S01]  /*0fa0*/  @!P1 DFMA R4, R22, R24, R18 ;  /* 0x000000181604922b */ /* 0x002fe20000000012 */
[----:B------:R-:W-:Y:S02]  /*0fb0*/  IMAD.MOV.U32 R22, RZ, RZ, 0x0 ;  /* 0x00000000ff167424 */ /* 0x000fe400078e00ff */
[----:B------:R-:W-:Y:S01]  /*0fc0*/  IMAD.MOV.U32 R23, RZ, RZ, 0x7ff80000 ;  /* 0x7ff80000ff177424 */ /* 0x000fe200078e00ff */
[----:B------:R-:W-:Y:S01]  /*0fd0*/  @!P1 DADD R22, R24, R20 ;  /* 0x0000000018169229 */ /* 0x000fe20000000014 */
[----:B0-----:R-:W-:Y:S01]  /*0fe0*/  IMAD.MOV.U32 R10, RZ, RZ, R2 ;  /* 0x000000ffff0a7224 */ /* 0x001fe200078e0002 */
[----:B------:R-:W-:Y:S01]  /*0ff0*/  IADD3 R24, P1, PT, R8, 0x10, RZ ;  /* 0x0000001008187810 */ /* 0x000fe20007f3e0ff */
[----:B------:R-:W-:Y:S01]  /*1000*/  IMAD.MOV.U32 R11, RZ, RZ, R3 ;  /* 0x000000ffff0b7224 */ /* 0x000fe200078e0003 */
[----:B------:R-:W-:Y:S02]  /*1010*/  IADD3 R8, P2, PT, R6, 0x10, RZ ;  /* 0x0000001006087810 */ /* 0x000fe40007f5e0ff */
[----:B------:R-:W-:Y:S01]  /*1020*/  IADD3 R2, P4, PT, R10, 0x20, RZ ;  /* 0x000000200a027810 */ /* 0x000fe20007f9e0ff */
[----:B------:R-:W-:Y:S01]  /*1030*/  IMAD.X R25, RZ, RZ, R9, P1 ;  /* 0x000000ffff197224 */ /* 0x000fe200008e0609 */
[----:B------:R0:W-:Y:S01]  /*1040*/  STG.E.64 desc[UR8][R10.64+-0x10], R12 ;  /* 0xfffff00c0a007986 */ /* 0x0001e2000c101b08 */
[----:B------:R-:W-:-:S02]  /*1050*/  IMAD.X R9, RZ, RZ, R7, P2 ;  /* 0x000000ffff097224 */ /* 0x000fc400010e0607 */
[----:B------:R-:W-:Y:S01]  /*1060*/  IMAD.X R3, RZ, RZ, R11, P4 ;  /* 0x000000ffff037224 */ /* 0x000fe200020e060b */
[----:B------:R0:W-:Y:S04]  /*1070*/  STG.E.64 desc[UR8][R26.64+-0x8], R14 ;  /* 0xfffff80e1a007986 */ /* 0x0001e8000c101b08 */
[----:B------:R0:W-:Y:S04]  /*1080*/  STG.E.64 desc[UR8][R10.64+-0x8], R16 ;  /* 0xfffff8100a007986 */ /* 0x0001e8000c101b08 */
[----:B------:R0:W-:Y:S04]  /*1090*/  STG.E.64 desc[UR8][R26.64], R18 ;  /* 0x000000121a007986 */ /* 0x0001e8000c101b08 */
[----:B------:R0:W-:Y:S04]  /*10a0*/  STG.E.64 desc[UR8][R10.64], R20 ;  /* 0x000000140a007986 */ /* 0x0001e8000c101b08 */
[----:B------:R0:W-:Y:S04]  /*10b0*/  STG.E.64 desc[UR8][R26.64+0x8], R4 ;  /* 0x000008041a007986 */ /* 0x0001e8000c101b08 */
[----:B------:R0:W-:Y:S01]  /*10c0*/  STG.E.64 desc[UR8][R10.64+0x8], R22 ;  /* 0x000008160a007986 */ /* 0x0001e2000c101b08 */
[----:B------:R-:W-:Y:S05]  /*10d0*/  @P0 BRA `(.L_x_44) ;  /* 0xfffffff800b40947 */ /* 0x000fea000383ffff */
[----:B------:R-:W-:Y:S05]  /*10e0*/  EXIT ;  /* 0x000000000000794d */ /* 0x000fea0003800000 */
.L_x_45:
        /* <DEDUP_REMOVED lines=9> */
.L_x_52:


//--------------------- .nv.shared.reserved.0     --------------------------
	.section	.nv.shared.reserved.0,"aw",@nobits
	.weak		__nv_reservedSMEM_offset_0_alias
	.size		__nv_reservedSMEM_offset_0_alias, 0, 64
	.other		__nv_reservedSMEM_offset_0_alias,@"STO_CUDA_RESERVED_SHARED STV_DEFAULT"
__nv_reservedSMEM_offset_0_alias:
	.zero		0
	.zero		64


//--------------------- .nv.constant0.vwma_multi_series_one_param_tm_coalesced_f32 --------------------------
	.section	.nv.constant0.vwma_multi_series_one_param_tm_coalesced_f32,"a",@progbits
	.sectionflags	@""
	.align	4
.nv.constant0.vwma_multi_series_one_param_tm_coalesced_f32:
	.zero		944


//--------------------- .nv.constant0.vwma_multi_series_one_param_f32 --------------------------
	.section	.nv.constant0.vwma_multi_series_one_param_f32,"a",@progbits
	.sectionflags	@""
	.align	4
.nv.constant0.vwma_multi_series_one_param_f32:
	.zero		944


//--------------------- .nv.constant0.vwma_batch_f32 --------------------------
	.section	.nv.constant0.vwma_batch_f32,"a",@progbits
	.sectionflags	@""
	.align	4
.nv.constant0.vwma_batch_f32:
	.zero		944


//--------------------- .nv.constant0.vwma_prefix_pv_vol_f64_f32 --------------------------
	.section	.nv.constant0.vwma_prefix_pv_vol_f64_f32,"a",@progbits
	.sectionflags	@""
	.align	4
.nv.constant0.vwma_prefix_pv_vol_f64_f32:
	.zero		936


//--------------------- SYMBOLS --------------------------

	.type		.nv.reservedSmem.offset0,@object
	.size		.nv.reservedSmem.offset0,0x4
